	.target	sm_90a

	.elftype	@"ET_EXEC"


//--------------------- .note.nv.tkinfo           --------------------------
	.section	.note.nv.tkinfo,"",@"SHT_NOTE"
	.sectionflags	@"SHF_NOTE_NV_TKINFO"
	.tkinfo
        /*0018*/ 	.word	0x00000002
        /*0030*/ 	.string	""
        /*0030*/ 	.string	"ptxas"
        /*0030*/ 	.string	"Cuda compilation tools, release 13.0, V13.0.88"
        /*0030*/ 	.string	"Build cuda_13.0.r13.0/compiler.36424714_0"
        /*0030*/ 	.string	"-v  -suppress-debug-info  -lineinfo  -arch sm_90a "



//--------------------- .note.nv.cuinfo           --------------------------
	.section	.note.nv.cuinfo,"",@"SHT_NOTE"
	.sectionflags	@"SHF_NOTE_NV_CUINFO"
        /*0018*/ 	.short	0x0002
        /*001a*/ 	.short	0x005a
        /*001c*/ 	.short	0x0082
	.zero		2


//--------------------- .nv.info                  --------------------------
	.section	.nv.info,"",@"SHT_CUDA_INFO"
	.align	4


	//----- nvinfo : EIATTR_REGCOUNT
	.align		4
        /*0000*/ 	.byte	0x04, 0x2f
        /*0002*/ 	.short	(.L_1 - .L_0)
	.align		4
.L_0:
        /*0004*/ 	.word	index@(matmul_kernel)
        /*0008*/ 	.word	0x000000ff


	//----- nvinfo : EIATTR_FRAME_SIZE
	.align		4
.L_1:
        /*000c*/ 	.byte	0x04, 0x11
        /*000e*/ 	.short	(.L_3 - .L_2)
	.align		4
.L_2:
        /*0010*/ 	.word	index@(matmul_kernel)
        /*0014*/ 	.word	0x00000000


	//----- nvinfo : EIATTR_MIN_STACK_SIZE
	.align		4
.L_3:
        /*0018*/ 	.byte	0x04, 0x12
        /*001a*/ 	.short	(.L_5 - .L_4)
	.align		4
.L_4:
        /*001c*/ 	.word	index@(matmul_kernel)
        /*0020*/ 	.word	0x00000000
.L_5:


//--------------------- .nv.compat                --------------------------
	.section	.nv.compat,"",@"SHT_CUDA_COMPAT_INFO"
	.align	4
        /*0000*/ 	.byte	0x02, 0x09, 0x01, 0x00, 0x02, 0x02, 0x04, 0x00, 0x02, 0x05, 0x05, 0x00, 0x03, 0x07, 0x01, 0x01
        /*0010*/ 	.byte	0x02, 0x03, 0x00, 0x00, 0x02, 0x06, 0x01, 0x00, 0x04, 0x0b, 0x08, 0x00, 0x00, 0x00, 0x00, 0x00
        /*0020*/ 	.byte	0x00, 0x00, 0x00, 0x00


//--------------------- .nv.info.matmul_kernel    --------------------------
	.section	.nv.info.matmul_kernel,"",@"SHT_CUDA_INFO"
	.sectionflags	@""
	.align	4


	//----- nvinfo : EIATTR_CUDA_API_VERSION
	.align		4
        /*0000*/ 	.byte	0x04, 0x37
        /*0002*/ 	.short	(.L_7 - .L_6)
.L_6:
        /*0004*/ 	.word	0x00000082


	//----- nvinfo : EIATTR_KPARAM_INFO
	.align		4
.L_7:
        /*0008*/ 	.byte	0x04, 0x17
        /*000a*/ 	.short	(.L_9 - .L_8)
.L_8:
        /*000c*/ 	.word	0x00000000
        /*0010*/ 	.short	0x000d
        /*0012*/ 	.short	0x0048
        /*0014*/ 	.byte	0x00, 0xf4, 0x21, 0x00


	//----- nvinfo : EIATTR_KPARAM_INFO
	.align		4
.L_9:
        /*0018*/ 	.byte	0x04, 0x17
        /*001a*/ 	.short	(.L_11 - .L_10)
.L_10:
        /*001c*/ 	.word	0x00000000
        /*0020*/ 	.short	0x000c
        /*0022*/ 	.short	0x0040
        /*0024*/ 	.byte	0x00, 0xf4, 0x21, 0x00


	//----- nvinfo : EIATTR_KPARAM_INFO
	.align		4
.L_11:
        /*0028*/ 	.byte	0x04, 0x17
        /*002a*/ 	.short	(.L_13 - .L_12)
.L_12:
        /*002c*/ 	.word	0x00000000
        /*0030*/ 	.short	0x000b
        /*0032*/ 	.short	0x0038
        /*0034*/ 	.byte	0x00, 0xf0, 0x11, 0x00


	//----- nvinfo : EIATTR_KPARAM_INFO
	.align		4
.L_13:
        /*0038*/ 	.byte	0x04, 0x17
        /*003a*/ 	.short	(.L_15 - .L_14)
.L_14:
        /*003c*/ 	.word	0x00000000
        /*0040*/ 	.short	0x000a
        /*0042*/ 	.short	0x0034
        /*0044*/ 	.byte	0x00, 0xf0, 0x11, 0x00


	//----- nvinfo : EIATTR_KPARAM_INFO
	.align		4
.L_15:
        /*0048*/ 	.byte	0x04, 0x17
        /*004a*/ 	.short	(.L_17 - .L_16)
.L_16:
        /*004c*/ 	.word	0x00000000
        /*0050*/ 	.short	0x0009
        /*0052*/ 	.short	0x0030
        /*0054*/ 	.byte	0x00, 0xf0, 0x11, 0x00


	//----- nvinfo : EIATTR_KPARAM_INFO
	.align		4
.L_17:
        /*0058*/ 	.byte	0x04, 0x17
        /*005a*/ 	.short	(.L_19 - .L_18)
.L_18:
        /*005c*/ 	.word	0x00000000
        /*0060*/ 	.short	0x0008
        /*0062*/ 	.short	0x002c
        /*0064*/ 	.byte	0x00, 0xf0, 0x11, 0x00


	//----- nvinfo : EIATTR_KPARAM_INFO
	.align		4
.L_19:
        /*0068*/ 	.byte	0x04, 0x17
        /*006a*/ 	.short	(.L_21 - .L_20)
.L_20:
        /*006c*/ 	.word	0x00000000
        /*0070*/ 	.short	0x0007
        /*0072*/ 	.short	0x0028
        /*0074*/ 	.byte	0x00, 0xf0, 0x11, 0x00


	//----- nvinfo : EIATTR_KPARAM_INFO
	.align		4
.L_21:
        /*0078*/ 	.byte	0x04, 0x17
        /*007a*/ 	.short	(.L_23 - .L_22)
.L_22:
        /*007c*/ 	.word	0x00000000
        /*0080*/ 	.short	0x0006
        /*0082*/ 	.short	0x0024
        /*0084*/ 	.byte	0x00, 0xf0, 0x11, 0x00


	//----- nvinfo : EIATTR_KPARAM_INFO
	.align		4
.L_23:
        /*0088*/ 	.byte	0x04, 0x17
        /*008a*/ 	.short	(.L_25 - .L_24)
.L_24:
        /*008c*/ 	.word	0x00000000
        /*0090*/ 	.short	0x0005
        /*0092*/ 	.short	0x0020
        /*0094*/ 	.byte	0x00, 0xf0, 0x11, 0x00


	//----- nvinfo : EIATTR_KPARAM_INFO
	.align		4
.L_25:
        /*0098*/ 	.byte	0x04, 0x17
        /*009a*/ 	.short	(.L_27 - .L_26)
.L_26:
        /*009c*/ 	.word	0x00000000
        /*00a0*/ 	.short	0x0004
        /*00a2*/ 	.short	0x001c
        /*00a4*/ 	.byte	0x00, 0xf0, 0x11, 0x00


	//----- nvinfo : EIATTR_KPARAM_INFO
	.align		4
.L_27:
        /*00a8*/ 	.byte	0x04, 0x17
        /*00aa*/ 	.short	(.L_29 - .L_28)
.L_28:
        /*00ac*/ 	.word	0x00000000
        /*00b0*/ 	.short	0x0003
        /*00b2*/ 	.short	0x0018
        /*00b4*/ 	.byte	0x00, 0xf0, 0x11, 0x00


	//----- nvinfo : EIATTR_KPARAM_INFO
	.align		4
.L_29:
        /*00b8*/ 	.byte	0x04, 0x17
        /*00ba*/ 	.short	(.L_31 - .L_30)
.L_30:
        /*00bc*/ 	.word	0x00000000
        /*00c0*/ 	.short	0x0002
        /*00c2*/ 	.short	0x0010
        /*00c4*/ 	.byte	0x00, 0xf4, 0x21, 0x00


	//----- nvinfo : EIATTR_KPARAM_INFO
	.align		4
.L_31:
        /*00c8*/ 	.byte	0x04, 0x17
        /*00ca*/ 	.short	(.L_33 - .L_32)
.L_32:
        /*00cc*/ 	.word	0x00000000
        /*00d0*/ 	.short	0x0001
        /*00d2*/ 	.short	0x0008
        /*00d4*/ 	.byte	0x00, 0xf4, 0x21, 0x00


	//----- nvinfo : EIATTR_KPARAM_INFO
	.align		4
.L_33:
        /*00d8*/ 	.byte	0x04, 0x17
        /*00da*/ 	.short	(.L_35 - .L_34)
.L_34:
        /*00dc*/ 	.word	0x00000000
        /*00e0*/ 	.short	0x0000
        /*00e2*/ 	.short	0x0000
        /*00e4*/ 	.byte	0x00, 0xf4, 0x21, 0x00


	//----- nvinfo : EIATTR_EXPLICIT_CLUSTER
	.align		4
.L_35:
        /*00e8*/ 	.byte	0x01, 0x3e
	.zero		2


	//----- nvinfo : EIATTR_CTA_PER_CLUSTER
	.align		4
        /*00ec*/ 	.byte	0x04, 0x3d
        /*00ee*/ 	.short	(.L_37 - .L_36)
.L_36:
        /*00f0*/ 	.word	0x00000002
        /*00f4*/ 	.word	0x00000001
        /*00f8*/ 	.word	0x00000001


	//----- nvinfo : EIATTR_SPARSE_MMA_MASK
	.align		4
.L_37:
        /*00fc*/ 	.byte	0x03, 0x50
        /*00fe*/ 	.short	0x0000


	//----- nvinfo : EIATTR_MAXREG_COUNT
	.align		4
        /*0100*/ 	.byte	0x03, 0x1b
        /*0102*/ 	.short	0x00ff


	//----- nvinfo : EIATTR_NUM_BARRIERS
	.align		4
        /*0104*/ 	.byte	0x02, 0x4c
        /*0106*/ 	.byte	0x01
	.zero		1


	//----- nvinfo : EIATTR_MERCURY_ISA_VERSION
	.align		4
        /*0108*/ 	.byte	0x03, 0x5f
        /*010a*/ 	.short	0x0101


	//----- nvinfo : EIATTR_EXIT_INSTR_OFFSETS
	.align		4
        /*010c*/ 	.byte	0x04, 0x1c
        /*010e*/ 	.short	(.L_39 - .L_38)


	//   ....[0]....
.L_38:
        /*0110*/ 	.word	0x000090c0


	//   ....[1]....
        /*0114*/ 	.word	0x000090e0


	//----- nvinfo : EIATTR_REQNTID
	.align		4
.L_39:
        /*0118*/ 	.byte	0x04, 0x10
        /*011a*/ 	.short	(.L_41 - .L_40)
.L_40:
        /*011c*/ 	.word	0x00000080
        /*0120*/ 	.word	0x00000001
        /*0124*/ 	.word	0x00000001


	//----- nvinfo : EIATTR_CBANK_PARAM_SIZE
	.align		4
.L_41:
        /*0128*/ 	.byte	0x03, 0x19
        /*012a*/ 	.short	0x0050


	//----- nvinfo : EIATTR_PARAM_CBANK
	.align		4
        /*012c*/ 	.byte	0x04, 0x0a
        /*012e*/ 	.short	(.L_43 - .L_42)
	.align		4
.L_42:
        /*0130*/ 	.word	index@(.nv.constant0.matmul_kernel)
        /*0134*/ 	.short	0x0210
        /*0136*/ 	.short	0x0050


	//----- nvinfo : EIATTR_SW_WAR
	.align		4
.L_43:
        /*0138*/ 	.byte	0x04, 0x36
        /*013a*/ 	.short	(.L_45 - .L_44)
.L_44:
        /*013c*/ 	.word	0x00000008
.L_45:


//--------------------- .nv.callgraph             --------------------------
	.section	.nv.callgraph,"",@"SHT_CUDA_CALLGRAPH"
	.align	4
	.sectionentsize	8
	.align		4
        /*0000*/ 	.word	0x00000000
	.align		4
        /*0004*/ 	.word	0xffffffff
	.align		4
        /*0008*/ 	.word	0x00000000
	.align		4
        /*000c*/ 	.word	0xfffffffe
	.align		4
        /*0010*/ 	.word	0x00000000
	.align		4
        /*0014*/ 	.word	0xfffffffd
	.align		4
        /*0018*/ 	.word	0x00000000
	.align		4
        /*001c*/ 	.word	0xfffffffc


//--------------------- .text.matmul_kernel       --------------------------
	.section	.text.matmul_kernel,"ax",@progbits
	.align	128
        .global         matmul_kernel
        .type           matmul_kernel,@function
        .size           matmul_kernel,(.L_x_3 - matmul_kernel)
        .other          matmul_kernel,@"STO_CUDA_ENTRY STV_DEFAULT"
matmul_kernel:
.text.matmul_kernel:
[----:B------:R-:W-:Y:S08]  /*0000*/  LDC R1, c[0x0][0x28] ;  /* 0x00000a00ff017b82 */ /* 0x000ff00000000800 */
[----:B------:R-:W1:Y:S01]  /*0010*/  LDC.64 R138, c[0x0][0x228] ;  /* 0x00008a00ff8a7b82 */ /* 0x000e620000000a00 */
[----:B------:R-:W2:Y:S01]  /*0020*/  S2R R10, SR_TID.X ;  /* 0x00000000000a7919 */ /* 0x000ea20000002100 */
[----:B------:R-:W-:Y:S01]  /*0030*/  ULDC.64 UR12, c[0x0][0x230] ;  /* 0x00008c00000c7ab9 */ /* 0x000fe20000000a00 */
[----:B------:R-:W-:Y:S01]  /*0040*/  ULDC.64 UR22, c[0x0][0x238] ;  /* 0x00008e0000167ab9 */ /* 0x000fe20000000a00 */
[----:B------:R-:W-:Y:S01]  /*0050*/  UIADD3 UR6, UR12, 0x3f, URZ ;  /* 0x0000003f0c067890 */ /* 0x000fe2000fffe03f */
[----:B------:R-:W-:Y:S01]  /*0060*/  IMAD.U32 R90, RZ, RZ, UR22 ;  /* 0x00000016ff5a7e24 */ /* 0x000fe2000f8e00ff */
[----:B------:R-:W-:Y:S01]  /*0070*/  ULDC.64 UR10, c[0x0][0x210] ;  /* 0x00008400000a7ab9 */ /* 0x000fe20000000a00 */
[----:B------:R-:W-:Y:S01]  /*0080*/  IMAD.U32 R194, RZ, RZ, UR22 ;  /* 0x00000016ffc27e24 */ /* 0x000fe2000f8e00ff */
[----:B------:R-:W3:Y:S01]  /*0090*/  S2UR UR4, SR_CTAID.X ;  /* 0x00000000000479c3 */ /* 0x000ee20000002500 */
[----:B------:R-:W-:Y:S01]  /*00a0*/  UISETP.GT.AND UP0, UPT, UR6, 0x3f, UPT ;  /* 0x0000003f0600788c */ /* 0x000fe2000bf04270 */
[----:B------:R-:W-:Y:S01]  /*00b0*/  IMAD.U32 R87, RZ, RZ, UR22 ;  /* 0x00000016ff577e24 */ /* 0x000fe2000f8e00ff */
[----:B------:R-:W-:Y:S01]  /*00c0*/  ULDC.64 UR24, c[0x0][0x218] ;  /* 0x0000860000187ab9 */ /* 0x000fe20000000a00 */
[----:B------:R-:W-:Y:S01]  /*00d0*/  IMAD.U32 R19, RZ, RZ, UR22 ;  /* 0x00000016ff137e24 */ /* 0x000fe2000f8e00ff */
[----:B------:R-:W-:Y:S01]  /*00e0*/  USEL UR9, URZ, 0x4, !UP0 ;  /* 0x000000043f097887 */ /* 0x000fe2000c000000 */
[----:B------:R-:W-:Y:S01]  /*00f0*/  IMAD.U32 R21, RZ, RZ, UR22 ;  /* 0x00000016ff157e24 */ /* 0x000fe2000f8e00ff */
[----:B------:R-:W-:Y:S01]  /*0100*/  UMOV UR7, 0x400 ;  /* 0x0000040000077882 */ /* 0x000fe20000000000 */
[----:B------:R-:W4:Y:S01]  /*0110*/  S2UR UR8, SR_CgaCtaId ;  /* 0x00000000000879c3 */ /* 0x000f220000008800 */
[----:B------:R-:W-:Y:S01]  /*0120*/  IMAD.U32 R33, RZ, RZ, UR22 ;  /* 0x00000016ff217e24 */ /* 0x000fe2000f8e00ff */
[----:B------:R-:W-:Y:S01]  /*0130*/  ULDC.64 UR18, c[0x0][0x208] ;  /* 0x0000820000127ab9 */ /* 0x000fe20000000a00 */
[----:B------:R-:W-:Y:S01]  /*0140*/  IMAD.U32 R35, RZ, RZ, UR22 ;  /* 0x00000016ff237e24 */ /* 0x000fe2000f8e00ff */
[----:B------:R-:W-:Y:S01]  /*0150*/  UISETP.GT.AND UP0, UPT, UR6, 0x7f, UPT ;  /* 0x0000007f0600788c */ /* 0x000fe2000bf04270 */
[----:B------:R-:W-:Y:S01]  /*0160*/  IMAD.U32 R37, RZ, RZ, UR22 ;  /* 0x00000016ff257e24 */ /* 0x000fe2000f8e00ff */
[----:B------:R-:W-:-:S02]  /*0170*/  USHF.L.U32 UR20, UR22, 0x6, URZ ;  /* 0x0000000616147899 */ /* 0x000fc4000800063f */
[----:B------:R-:W-:Y:S01]  /*0180*/  IMAD.U32 R41, RZ, RZ, UR22 ;  /* 0x00000016ff297e24 */ /* 0x000fe2000f8e00ff */
[----:B-1----:R-:W-:Y:S01]  /*0190*/  IABS R88, R138 ;  /* 0x0000008a00587213 */ /* 0x002fe20000000000 */
[----:B------:R-:W-:Y:S01]  /*01a0*/  VIADD R0, R139, 0x3f ;  /* 0x0000003f8b007836 */ /* 0x000fe20000000000 */
[----:B------:R-:W-:-:S04]  /*01b0*/  USHF.L.U32 UR14, UR23, 0x6, URZ ;  /* 0x00000006170e7899 */ /* 0x000fc8000800063f */
[----:B------:R-:W-:Y:S02]  /*01c0*/  SHF.R.S32.HI R3, RZ, 0x1f, R0 ;  /* 0x0000001fff037819 */ /* 0x000fe40000011400 */
[----:B---3--:R-:W-:Y:S01]  /*01d0*/  I2FP.F32.U32 R5, UR4 ;  /* 0x0000000400057c45 */ /* 0x008fe20008201000 */
[----:B------:R-:W-:Y:S01]  /*01e0*/  ULDC UR4, c[0x0][0x150] ;  /* 0x0000540000047ab9 */ /* 0x000fe20000000800 */
[----:B------:R-:W-:Y:S01]  /*01f0*/  LEA.HI R3, R3, R0, RZ, 0x6 ;  /* 0x0000000003037211 */ /* 0x000fe200078f30ff */
[C---:B--2---:R-:W-:Y:S01]  /*0200*/  IMAD.SHL.U32 R17, R10.reuse, 0x10, RZ ;  /* 0x000000100a117824 */ /* 0x044fe200078e00ff */
[C---:B------:R-:W-:Y:S01]  /*0210*/  LOP3.LUT R208, R10.reuse, 0x3f, RZ, 0xc0, !PT ;  /* 0x0000003f0ad07812 */ /* 0x040fe200078ec0ff */
[----:B------:R-:W-:Y:S01]  /*0220*/  FMUL R5, R5, UR4 ;  /* 0x0000000405057c20 */ /* 0x000fe20008400000 */
[----:B------:R-:W-:Y:S02]  /*0230*/  SHF.R.S32.HI R3, RZ, 0x6, R3 ;  /* 0x00000006ff037819 */ /* 0x000fe40000011403 */
[----:B------:R-:W-:Y:S01]  /*0240*/  LEA.HI R89, R10, 0xe, RZ, 0x1a ;  /* 0x0000000e0a597811 */ /* 0x000fe200078fd0ff */
[----:B------:R-:W1:Y:S01]  /*0250*/  F2I.U32.TRUNC.NTZ R7, R5 ;  /* 0x0000000500077305 */ /* 0x000e62000020f000 */
[----:B------:R-:W-:Y:S01]  /*0260*/  IMAD.SHL.U32 R14, R208, 0x80, RZ ;  /* 0x00000080d00e7824 */ /* 0x000fe200078e00ff */
[C---:B------:R-:W-:Y:S01]  /*0270*/  LEA.HI R206, R10.reuse, 0x1e, RZ, 0x1a ;  /* 0x0000001e0ace7811 */ /* 0x040fe200078fd0ff */
[----:B------:R-:W-:Y:S01]  /*0280*/  IMAD.SHL.U32 R4, R3, 0x8, RZ ;  /* 0x0000000803047824 */ /* 0x000fe200078e00ff */
[C---:B------:R-:W-:Y:S01]  /*0290*/  LEA.HI R91, R10.reuse, 0x2e, RZ, 0x1a ;  /* 0x0000002e0a5b7811 */ /* 0x040fe200078fd0ff */
[----:B----4-:R-:W-:Y:S01]  /*02a0*/  USHF.L.U32 UR5, UR8, 0x6, URZ ;  /* 0x0000000608057899 */ /* 0x010fe2000800063f */
[----:B------:R-:W-:Y:S01]  /*02b0*/  LEA.HI R207, R10, 0x3e, RZ, 0x1a ;  /* 0x0000003e0acf7811 */ /* 0x000fe200078fd0ff */
[----:B------:R-:W-:Y:S01]  /*02c0*/  ULEA UR7, UR8, UR7, 0x18 ;  /* 0x0000000708077291 */ /* 0x000fe2000f8ec03f */
[----:B------:R-:W-:Y:S01]  /*02d0*/  IABS R9, R4 ;  /* 0x0000000400097213 */ /* 0x000fe20000000000 */
[----:B------:R-:W-:Y:S01]  /*02e0*/  ULOP3.LUT UR5, UR5, 0x40, URZ, 0xc0, !UPT ;  /* 0x0000004005057892 */ /* 0x000fe2000f8ec03f */
[----:B------:R-:W-:-:S02]  /*02f0*/  LOP3.LUT R205, R17, 0x70, RZ, 0xc0, !PT ;  /* 0x0000007011cd7812 */ /* 0x000fc400078ec0ff */
[----:B------:R-:W2:Y:S01]  /*0300*/  I2F.RP R0, R9 ;  /* 0x0000000900007306 */ /* 0x000ea20000209400 */
[----:B-1----:R-:W-:-:S07]  /*0310*/  IABS R13, R7 ;  /* 0x00000007000d7213 */ /* 0x002fce0000000000 */
[----:B--2---:R-:W1:Y:S02]  /*0320*/  MUFU.RCP R0, R0 ;  /* 0x0000000000007308 */ /* 0x004e640000001000 */
[----:B-1----:R-:W-:Y:S01]  /*0330*/  VIADD R2, R0, 0xffffffe ;  /* 0x0ffffffe00027836 */ /* 0x002fe20000000000 */
[----:B------:R-:W-:-:S05]  /*0340*/  IABS R0, R4 ;  /* 0x0000000400007213 */ /* 0x000fca0000000000 */
[----:B------:R1:W2:Y:S01]  /*0350*/  F2I.FTZ.U32.TRUNC.NTZ R3, R2 ;  /* 0x0000000200037305 */ /* 0x0002a2000021f000 */
[----:B------:R-:W-:Y:S02]  /*0360*/  IMAD.MOV R0, RZ, RZ, -R0 ;  /* 0x000000ffff007224 */ /* 0x000fe400078e0a00 */
[----:B-1----:R-:W-:Y:S02]  /*0370*/  IMAD.MOV.U32 R2, RZ, RZ, RZ ;  /* 0x000000ffff027224 */ /* 0x002fe400078e00ff */
[----:B--2---:R-:W-:-:S04]  /*0380*/  IMAD.MOV R6, RZ, RZ, -R3 ;  /* 0x000000ffff067224 */ /* 0x004fc800078e0a03 */
[----:B------:R-:W-:-:S04]  /*0390*/  IMAD R11, R6, R9, RZ ;  /* 0x00000009060b7224 */ /* 0x000fc800078e02ff */
[----:B------:R-:W-:-:S06]  /*03a0*/  IMAD.HI.U32 R2, R3, R11, R2 ;  /* 0x0000000b03027227 */ /* 0x000fcc00078e0002 */
[----:B------:R-:W-:-:S04]  /*03b0*/  IMAD.HI.U32 R2, R2, R13, RZ ;  /* 0x0000000d02027227 */ /* 0x000fc800078e00ff */
[----:B------:R-:W-:Y:S02]  /*03c0*/  IMAD R0, R2, R0, R13 ;  /* 0x0000000002007224 */ /* 0x000fe400078e020d */
[----:B------:R-:W-:-:S03]  /*03d0*/  IMAD.U32 R13, RZ, RZ, UR22 ;  /* 0x00000016ff0d7e24 */ /* 0x000fc6000f8e00ff */
[----:B------:R-:W-:-:S13]  /*03e0*/  ISETP.GT.U32.AND P1, PT, R9, R0, PT ;  /* 0x000000000900720c */ /* 0x000fda0003f24070 */
[----:B------:R-:W-:Y:S02]  /*03f0*/  @!P1 IMAD.IADD R0, R0, 0x1, -R9 ;  /* 0x0000000100009824 */ /* 0x000fe400078e0a09 */
[----:B------:R-:W-:Y:S01]  /*0400*/  @!P1 VIADD R2, R2, 0x1 ;  /* 0x0000000102029836 */ /* 0x000fe20000000000 */
[----:B------:R-:W-:Y:S02]  /*0410*/  ISETP.NE.AND P1, PT, R4, RZ, PT ;  /* 0x000000ff0400720c */ /* 0x000fe40003f25270 */
[----:B------:R-:W-:Y:S02]  /*0420*/  ISETP.GE.U32.AND P0, PT, R0, R9, PT ;  /* 0x000000090000720c */ /* 0x000fe40003f06070 */
[----:B------:R-:W-:-:S04]  /*0430*/  LOP3.LUT R0, R7, R4, RZ, 0x3c, !PT ;  /* 0x0000000407007212 */ /* 0x000fc800078e3cff */
[----:B------:R-:W-:Y:S01]  /*0440*/  ISETP.GE.AND P2, PT, R0, RZ, PT ;  /* 0x000000ff0000720c */ /* 0x000fe20003f46270 */
[----:B------:R-:W-:-:S05]  /*0450*/  VIADD R0, R138, 0x7f ;  /* 0x0000007f8a007836 */ /* 0x000fca0000000000 */
[----:B------:R-:W-:Y:S01]  /*0460*/  SHF.R.S32.HI R3, RZ, 0x1f, R0 ;  /* 0x0000001fff037819 */ /* 0x000fe20000011400 */
[----:B------:R-:W-:-:S03]  /*0470*/  @P0 VIADD R2, R2, 0x1 ;  /* 0x0000000102020836 */ /* 0x000fc60000000000 */
[----:B------:R-:W-:-:S03]  /*0480*/  LEA.HI R3, R3, R0, RZ, 0x7 ;  /* 0x0000000003037211 */ /* 0x000fc600078f38ff */
[----:B------:R-:W-:Y:S01]  /*0490*/  @!P2 IMAD.MOV R2, RZ, RZ, -R2 ;  /* 0x000000ffff02a224 */ /* 0x000fe200078e0a02 */
[----:B------:R-:W-:-:S05]  /*04a0*/  @!P1 LOP3.LUT R2, RZ, R4, RZ, 0x33, !PT ;  /* 0x00000004ff029212 */ /* 0x000fca00078e33ff */
[----:B------:R-:W-:Y:S02]  /*04b0*/  IMAD.SHL.U32 R8, R2, 0x8, RZ ;  /* 0x0000000802087824 */ /* 0x000fe400078e00ff */
[----:B------:R-:W-:-:S03]  /*04c0*/  IMAD.MOV R2, RZ, RZ, -R2 ;  /* 0x000000ffff027224 */ /* 0x000fc600078e0a02 */
[----:B------:R-:W-:Y:S01]  /*04d0*/  LEA.HI.SX32 R3, R3, -R8, 0x19 ;  /* 0x8000000803037211 */ /* 0x000fe200078fcaff */
[----:B------:R-:W-:Y:S02]  /*04e0*/  IMAD R11, R4, R2, R7 ;  /* 0x00000002040b7224 */ /* 0x000fe400078e0207 */
[----:B------:R-:W-:Y:S01]  /*04f0*/  IMAD.MOV.U32 R4, RZ, RZ, RZ ;  /* 0x000000ffff047224 */ /* 0x000fe200078e00ff */
[----:B------:R-:W-:Y:S02]  /*0500*/  VIMNMX R12, R3, 0x8, PT ;  /* 0x00000008030c7848 */ /* 0x000fe40003fe0100 */
[----:B------:R-:W-:Y:S02]  /*0510*/  IABS R2, R11 ;  /* 0x0000000b00027213 */ /* 0x000fe40000000000 */
[----:B------:R-:W-:Y:S02]  /*0520*/  IABS R9, R12 ;  /* 0x0000000c00097213 */ /* 0x000fe40000000000 */
[----:B------:R-:W-:-:S02]  /*0530*/  IABS R3, R139 ;  /* 0x0000008b00037213 */ /* 0x000fc40000000000 */
[----:B------:R-:W1:Y:S08]  /*0540*/  I2F.RP R0, R9 ;  /* 0x0000000900007306 */ /* 0x000e700000209400 */
[----:B-1----:R-:W1:Y:S02]  /*0550*/  MUFU.RCP R0, R0 ;  /* 0x0000000000007308 */ /* 0x002e640000001000 */
[----:B-1----:R-:W-:Y:S01]  /*0560*/  VIADD R5, R0, 0xffffffe ;  /* 0x0ffffffe00057836 */ /* 0x002fe20000000000 */
[----:B------:R-:W-:-:S05]  /*0570*/  IABS R0, R12 ;  /* 0x0000000c00007213 */ /* 0x000fca0000000000 */
[----:B------:R-:W1:Y:S01]  /*0580*/  F2I.FTZ.U32.TRUNC.NTZ R5, R5 ;  /* 0x0000000500057305 */ /* 0x000e62000021f000 */
[----:B------:R-:W-:Y:S02]  /*0590*/  IMAD.MOV R0, RZ, RZ, -R0 ;  /* 0x000000ffff007224 */ /* 0x000fe400078e0a00 */
[----:B-1----:R-:W-:-:S04]  /*05a0*/  IMAD.MOV R6, RZ, RZ, -R5 ;  /* 0x000000ffff067224 */ /* 0x002fc800078e0a05 */
[----:B------:R-:W-:Y:S02]  /*05b0*/  IMAD R7, R6, R9, RZ ;  /* 0x0000000906077224 */ /* 0x000fe400078e02ff */
[----:B------:R-:W1:Y:S02]  /*05c0*/  I2F.RP R6, R3 ;  /* 0x0000000300067306 */ /* 0x000e640000209400 */
[----:B------:R-:W-:Y:S01]  /*05d0*/  IMAD.HI.U32 R4, R5, R7, R4 ;  /* 0x0000000705047227 */ /* 0x000fe200078e0004 */
[----:B------:R-:W-:-:S03]  /*05e0*/  LOP3.LUT R7, R10, 0x40, RZ, 0xc0, !PT ;  /* 0x000000400a077812 */ /* 0x000fc600078ec0ff */
[----:B------:R-:W-:Y:S01]  /*05f0*/  IMAD.MOV.U32 R5, RZ, RZ, R2 ;  /* 0x000000ffff057224 */ /* 0x000fe200078e0002 */
[----:B------:R-:W-:Y:S02]  /*0600*/  LOP3.LUT R2, R11, R12, RZ, 0x3c, !PT ;  /* 0x0000000c0b027212 */ /* 0x000fe400078e3cff */
[----:B------:R-:W-:Y:S01]  /*0610*/  LEA.HI R14, R7, R14, RZ, 0x1c ;  /* 0x0000000e070e7211 */ /* 0x000fe200078fe0ff */
[----:B------:R-:W-:Y:S01]  /*0620*/  IMAD.HI.U32 R4, R4, R5, RZ ;  /* 0x0000000504047227 */ /* 0x000fe200078e00ff */
[----:B------:R-:W-:-:S03]  /*0630*/  ISETP.GE.AND P2, PT, R2, RZ, PT ;  /* 0x000000ff0200720c */ /* 0x000fc60003f46270 */
[----:B------:R-:W-:Y:S01]  /*0640*/  IMAD R0, R4, R0, R5 ;  /* 0x0000000004007224 */ /* 0x000fe200078e0205 */
[----:B-1----:R-:W1:Y:S01]  /*0650*/  MUFU.RCP R6, R6 ;  /* 0x0000000600067308 */ /* 0x002e620000001000 */
[----:B------:R-:W-:Y:S02]  /*0660*/  IMAD.SHL.U32 R2, R10, 0x4, RZ ;  /* 0x000000040a027824 */ /* 0x000fe400078e00ff */
[----:B------:R-:W-:Y:S01]  /*0670*/  IMAD.IADD R14, R205, 0x1, R14 ;  /* 0x00000001cd0e7824 */ /* 0x000fe200078e020e */
[----:B------:R-:W-:-:S03]  /*0680*/  ISETP.GT.U32.AND P1, PT, R9, R0, PT ;  /* 0x000000000900720c */ /* 0x000fc60003f24070 */
[C---:B------:R-:W-:Y:S01]  /*0690*/  VIADD R216, R14.reuse, UR7 ;  /* 0x000000070ed87c36 */ /* 0x040fe20008000000 */
[----:B------:R-:W-:-:S09]  /*06a0*/  LOP3.LUT R211, R14, 0x60, RZ, 0x3c, !PT ;  /* 0x000000600ed37812 */ /* 0x000fd200078e3cff */
[----:B------:R-:W-:Y:S02]  /*06b0*/  @!P1 IMAD.IADD R0, R0, 0x1, -R9 ;  /* 0x0000000100009824 */ /* 0x000fe400078e0a09 */
[----:B-1----:R-:W-:Y:S02]  /*06c0*/  VIADD R5, R6, 0xffffffe ;  /* 0x0ffffffe06057836 */ /* 0x002fe40000000000 */
[----:B------:R-:W-:Y:S01]  /*06d0*/  @!P1 VIADD R4, R4, 0x1 ;  /* 0x0000000104049836 */ /* 0x000fe20000000000 */
[----:B------:R-:W-:Y:S02]  /*06e0*/  ISETP.GE.U32.AND P0, PT, R0, R9, PT ;  /* 0x000000090000720c */ /* 0x000fe40003f06070 */
[----:B------:R-:W-:Y:S01]  /*06f0*/  ISETP.NE.AND P1, PT, R12, RZ, PT ;  /* 0x000000ff0c00720c */ /* 0x000fe20003f25270 */
[----:B------:R-:W1:Y:S01]  /*0700*/  F2I.FTZ.U32.TRUNC.NTZ R5, R5 ;  /* 0x0000000500057305 */ /* 0x000e62000021f000 */
[----:B------:R-:W-:-:S04]  /*0710*/  SHF.R.S32.HI R0, RZ, 0x6, R10 ;  /* 0x00000006ff007819 */ /* 0x000fc8000001140a */
[----:B------:R-:W-:-:S04]  /*0720*/  SGXT R0, R0, 0x1 ;  /* 0x000000010000781a */ /* 0x000fc80000000200 */
[----:B------:R-:W-:Y:S01]  /*0730*/  LOP3.LUT R9, R0, 0x90, RZ, 0xc0, !PT ;  /* 0x0000009000097812 */ /* 0x000fe200078ec0ff */
[----:B------:R-:W-:Y:S02]  /*0740*/  @P0 VIADD R4, R4, 0x1 ;  /* 0x0000000104040836 */ /* 0x000fe40000000000 */
[----:B------:R-:W-:Y:S01]  /*0750*/  IMAD.SHL.U32 R0, R10, 0x100, RZ ;  /* 0x000001000a007824 */ /* 0x000fe200078e00ff */
[----:B------:R-:W-:Y:S01]  /*0760*/  LOP3.LUT R9, R9, 0x7c, R2, 0x78, !PT ;  /* 0x0000007c09097812 */ /* 0x000fe200078e7802 */
[----:B------:R-:W-:Y:S01]  /*0770*/  IMAD.MOV.U32 R155, RZ, RZ, R4 ;  /* 0x000000ffff9b7224 */ /* 0x000fe200078e0004 */
[----:B------:R-:W-:Y:S01]  /*0780*/  SHF.R.U32.HI R2, RZ, 0x6, R10 ;  /* 0x00000006ff027819 */ /* 0x000fe2000001160a */
[----:B-1----:R-:W-:Y:S01]  /*0790*/  IMAD.MOV R4, RZ, RZ, -R5 ;  /* 0x000000ffff047224 */ /* 0x002fe200078e0a05 */
[----:B------:R-:W-:Y:S01]  /*07a0*/  LOP3.LUT R0, R9, 0x2000, R0, 0xf8, !PT ;  /* 0x0000200009007812 */ /* 0x000fe200078ef800 */
[----:B------:R-:W-:Y:S01]  /*07b0*/  @!P2 IMAD.MOV R155, RZ, RZ, -R155 ;  /* 0x000000ffff9ba224 */ /* 0x000fe200078e0a9b */
[----:B------:R-:W-:Y:S01]  /*07c0*/  @!P1 LOP3.LUT R155, RZ, R12, RZ, 0x33, !PT ;  /* 0x0000000cff9b9212 */ /* 0x000fe200078e33ff */
[----:B------:R-:W-:Y:S01]  /*07d0*/  IMAD R9, R4, R3, RZ ;  /* 0x0000000304097224 */ /* 0x000fe200078e02ff */
[----:B------:R-:W-:Y:S01]  /*07e0*/  SGXT.U32 R2, R2, 0x1 ;  /* 0x000000010202781a */ /* 0x000fe20000000000 */
[----:B------:R-:W-:Y:S01]  /*07f0*/  IMAD.MOV.U32 R4, RZ, RZ, RZ ;  /* 0x000000ffff047224 */ /* 0x000fe200078e00ff */
[----:B------:R-:W-:Y:S01]  /*0800*/  LOP3.LUT R212, R0, 0x20, RZ, 0x3c, !PT ;  /* 0x0000002000d47812 */ /* 0x000fe200078e3cff */
[----:B------:R-:W-:Y:S01]  /*0810*/  IMAD.MOV R7, RZ, RZ, -R155 ;  /* 0x000000ffff077224 */ /* 0x000fe200078e0a9b */
[C---:B------:R-:W-:Y:S01]  /*0820*/  ISETP.GE.AND P0, PT, R2.reuse, UR12, PT ;  /* 0x0000000c02007c0c */ /* 0x040fe2000bf06270 */
[----:B------:R-:W-:Y:S01]  /*0830*/  IMAD.SHL.U32 R155, R155, 0x40, RZ ;  /* 0x000000409b9b7824 */ /* 0x000fe200078e00ff */
[----:B------:R-:W-:Y:S01]  /*0840*/  LOP3.LUT R15, R2, 0x2, RZ, 0xfc, !PT ;  /* 0x00000002020f7812 */ /* 0x000fe200078efcff */
[----:B------:R-:W-:Y:S01]  /*0850*/  IMAD.HI.U32 R6, R5, R9, R4 ;  /* 0x0000000905067227 */ /* 0x000fe200078e0004 */
[----:B------:R-:W-:-:S02]  /*0860*/  SEL R5, RZ, UR9, P0 ;  /* 0x00000009ff057c07 */ /* 0x000fc40008000000 */
[C---:B------:R-:W-:Y:S01]  /*0870*/  LOP3.LUT R228, R155.reuse, R2, RZ, 0xfc, !PT ;  /* 0x000000029be47212 */ /* 0x040fe200078efcff */
[----:B------:R-:W-:Y:S01]  /*0880*/  IMAD R4, R12, R7, R11 ;  /* 0x000000070c047224 */ /* 0x000fe200078e020b */
[C---:B------:R-:W-:Y:S01]  /*0890*/  LOP3.LUT R227, R155.reuse, 0x2, R2, 0xfe, !PT ;  /* 0x000000029be37812 */ /* 0x040fe200078efe02 */
[----:B------:R-:W-:Y:S01]  /*08a0*/  IMAD.IADD R221, R155, 0x1, R89 ;  /* 0x000000019bdd7824 */ /* 0x000fe200078e0259 */
[----:B------:R-:W-:Y:S01]  /*08b0*/  IABS R7, R228 ;  /* 0x000000e400077213 */ /* 0x000fe20000000000 */
[----:B------:R-:W-:Y:S01]  /*08c0*/  IMAD.IADD R8, R8, 0x1, R4 ;  /* 0x0000000108087824 */ /* 0x000fe200078e0204 */
[----:B------:R-:W-:Y:S01]  /*08d0*/  ISETP.GE.AND P0, PT, R89, UR12, PT ;  /* 0x0000000c59007c0c */ /* 0x000fe2000bf06270 */
[----:B------:R-:W-:Y:S01]  /*08e0*/  IMAD.IADD R202, R155, 0x1, R206 ;  /* 0x000000019bca7824 */ /* 0x000fe200078e02ce */
[----:B------:R-:W-:Y:S01]  /*08f0*/  ISETP.NE.U32.AND P1, PT, R5, RZ, PT ;  /* 0x000000ff0500720c */ /* 0x000fe20003f25070 */
[----:B------:R-:W-:Y:S01]  /*0900*/  IMAD.HI.U32 R4, R6, R7, RZ ;  /* 0x0000000706047227 */ /* 0x000fe200078e00ff */
[----:B------:R-:W-:-:S02]  /*0910*/  IABS R12, R227 ;  /* 0x000000e3000c7213 */ /* 0x000fc40000000000 */
[----:B------:R-:W-:Y:S01]  /*0920*/  SEL R5, RZ, UR9, P0 ;  /* 0x00000009ff057c07 */ /* 0x000fe20008000000 */
[----:B------:R-:W-:Y:S01]  /*0930*/  IMAD.MOV R4, RZ, RZ, -R4 ;  /* 0x000000ffff047224 */ /* 0x000fe200078e0a04 */
[C-C-:B------:R-:W-:Y:S01]  /*0940*/  LOP3.LUT R226, R155.reuse, 0x4, R2.reuse, 0xfe, !PT ;  /* 0x000000049be27812 */ /* 0x140fe200078efe02 */
[----:B------:R-:W-:Y:S01]  /*0950*/  IMAD.IADD R163, R155, 0x1, R91 ;  /* 0x000000019ba37824 */ /* 0x000fe200078e025b */
[----:B------:R-:W-:Y:S01]  /*0960*/  ISETP.NE.U32.AND P0, PT, R5, RZ, PT ;  /* 0x000000ff0500720c */ /* 0x000fe20003f05070 */
[----:B------:R-:W-:Y:S01]  /*0970*/  IMAD R4, R3, R4, R7 ;  /* 0x0000000403047224 */ /* 0x000fe200078e0207 */
[C-C-:B------:R-:W-:Y:S01]  /*0980*/  LOP3.LUT R224, R155.reuse, 0x8, R2.reuse, 0xfe, !PT ;  /* 0x000000089be07812 */ /* 0x140fe200078efe02 */
[----:B------:R-:W-:Y:S01]  /*0990*/  IMAD.HI.U32 R5, R6, R12, RZ ;  /* 0x0000000c06057227 */ /* 0x000fe200078e00ff */
[----:B------:R-:W-:Y:S02]  /*09a0*/  LOP3.LUT R225, R155, 0x6, R2, 0xfe, !PT ;  /* 0x000000069be17812 */ /* 0x000fe400078efe02 */
[C---:B------:R-:W-:Y:S01]  /*09b0*/  ISETP.GT.U32.AND P2, PT, R3.reuse, R4, PT ;  /* 0x000000040300720c */ /* 0x040fe20003f44070 */
[----:B------:R-:W-:Y:S01]  /*09c0*/  IMAD.MOV R5, RZ, RZ, -R5 ;  /* 0x000000ffff057224 */ /* 0x000fe200078e0a05 */
[----:B------:R-:W-:Y:S01]  /*09d0*/  IABS R16, R226 ;  /* 0x000000e200107213 */ /* 0x000fe20000000000 */
[----:B------:R-:W-:Y:S01]  /*09e0*/  IMAD.U32 R10, RZ, RZ, UR22 ;  /* 0x00000016ff0a7e24 */ /* 0x000fe2000f8e00ff */
[----:B------:R-:W-:Y:S01]  /*09f0*/  IABS R20, R224 ;  /* 0x000000e000147213 */ /* 0x000fe20000000000 */
[----:B------:R-:W-:Y:S01]  /*0a00*/  IMAD R12, R3, R5, R12 ;  /* 0x00000005030c7224 */ /* 0x000fe200078e020c */
[----:B------:R-:W-:Y:S01]  /*0a10*/  R2UR UR4, R8 ;  /* 0x00000000080472ca */ /* 0x000fe200000e0000 */
[----:B------:R-:W-:Y:S01]  /*0a20*/  IMAD.HI.U32 R5, R6, R16, RZ ;  /* 0x0000001006057227 */ /* 0x000fe200078e00ff */
[----:B------:R-:W-:-:S02]  /*0a30*/  IABS R18, R225 ;  /* 0x000000e100127213 */ /* 0x000fc40000000000 */
[C-C-:B------:R-:W-:Y:S01]  /*0a40*/  LOP3.LUT R219, R155.reuse, 0x12, R2.reuse, 0xfe, !PT ;  /* 0x000000129bdb7812 */ /* 0x140fe200078efe02 */
[C---:B------:R-:W-:Y:S01]  /*0a50*/  IMAD.HI.U32 R8, R6.reuse, R20, RZ ;  /* 0x0000001406087227 */ /* 0x040fe200078e00ff */
[C-C-:B------:R-:W-:Y:S02]  /*0a60*/  LOP3.LUT R223, R155.reuse, 0xa, R2.reuse, 0xfe, !PT ;  /* 0x0000000a9bdf7812 */ /* 0x140fe400078efe02 */
[----:B------:R-:W-:Y:S01]  /*0a70*/  IABS R30, R219 ;  /* 0x000000db001e7213 */ /* 0x000fe20000000000 */
[----:B------:R-:W-:Y:S01]  /*0a80*/  IMAD.HI.U32 R7, R6, R18, RZ ;  /* 0x0000001206077227 */ /* 0x000fe200078e00ff */
[----:B------:R-:W-:Y:S02]  /*0a90*/  IABS R22, R223 ;  /* 0x000000df00167213 */ /* 0x000fe40000000000 */
[----:B------:R-:W-:Y:S01]  /*0aa0*/  LOP3.LUT R213, R155, 0x1c, R2, 0xfe, !PT ;  /* 0x0000001c9bd57812 */ /* 0x000fe200078efe02 */
[----:B------:R-:W-:Y:S01]  /*0ab0*/  IMAD.MOV R5, RZ, RZ, -R5 ;  /* 0x000000ffff057224 */ /* 0x000fe200078e0a05 */
[----:B------:R-:W-:Y:S01]  /*0ac0*/  ISETP.GT.U32.AND P6, PT, R3, R12, PT ;  /* 0x0000000c0300720c */ /* 0x000fe20003fc4070 */
[----:B------:R-:W-:Y:S01]  /*0ad0*/  IMAD.MOV R8, RZ, RZ, -R8 ;  /* 0x000000ffff087224 */ /* 0x000fe200078e0a08 */
[----:B------:R-:W-:Y:S01]  /*0ae0*/  IABS R40, R213 ;  /* 0x000000d500287213 */ /* 0x000fe20000000000 */
[----:B------:R-:W-:Y:S01]  /*0af0*/  @!P2 IMAD.IADD R4, R4, 0x1, -R3 ;  /* 0x000000010404a824 */ /* 0x000fe200078e0a03 */
[C-C-:B------:R-:W-:Y:S01]  /*0b00*/  LOP3.LUT R198, R155.reuse, 0x26, R2.reuse, 0xfe, !PT ;  /* 0x000000269bc67812 */ /* 0x140fe200078efe02 */
[----:B------:R-:W-:Y:S01]  /*0b10*/  IMAD.MOV R7, RZ, RZ, -R7 ;  /* 0x000000ffff077224 */ /* 0x000fe200078e0a07 */
[----:B------:R-:W-:Y:S01]  /*0b20*/  LOP3.LUT R222, R155, 0xc, R2, 0xfe, !PT ;  /* 0x0000000c9bde7812 */ /* 0x000fe200078efe02 */
[C---:B------:R-:W-:Y:S01]  /*0b30*/  IMAD R16, R3.reuse, R5, R16 ;  /* 0x0000000503107224 */ /* 0x040fe200078e0210 */
[C---:B------:R-:W-:Y:S01]  /*0b40*/  ISETP.GT.U32.AND P2, PT, R3.reuse, R4, PT ;  /* 0x000000040300720c */ /* 0x040fe20003f44070 */
[C---:B------:R-:W-:Y:S01]  /*0b50*/  IMAD R20, R3.reuse, R8, R20 ;  /* 0x0000000803147224 */ /* 0x040fe200078e0214 */
[----:B------:R-:W-:Y:S01]  /*0b60*/  IABS R50, R198 ;  /* 0x000000c600327213 */ /* 0x000fe20000000000 */
[C---:B------:R-:W-:Y:S01]  /*0b70*/  IMAD.HI.U32 R8, R6.reuse, R30, RZ ;  /* 0x0000001e06087227 */ /* 0x040fe200078e00ff */
[C---:B------:R-:W-:Y:S01]  /*0b80*/  ISETP.GT.U32.AND P3, PT, R3.reuse, R16, PT ;  /* 0x000000100300720c */ /* 0x040fe20003f64070 */
[----:B------:R-:W-:Y:S01]  /*0b90*/  ULEA UR4, UR4, UR5, 0x7 ;  /* 0x0000000504047291 */ /* 0x000fe2000f8e383f */
[----:B------:R-:W-:Y:S01]  /*0ba0*/  ISETP.GT.U32.AND P4, PT, R3, R20, PT ;  /* 0x000000140300720c */ /* 0x000fe20003f84070 */
[----:B------:R-:W-:Y:S01]  /*0bb0*/  IMAD.HI.U32 R5, R6, R22, RZ ;  /* 0x0000001606057227 */ /* 0x000fe200078e00ff */
[----:B------:R-:W-:-:S02]  /*0bc0*/  IABS R24, R222 ;  /* 0x000000de00187213 */ /* 0x000fc40000000000 */
[----:B------:R-:W-:Y:S01]  /*0bd0*/  LOP3.LUT R220, R155, 0x10, R2, 0xfe, !PT ;  /* 0x000000109bdc7812 */ /* 0x000fe200078efe02 */
[C---:B------:R-:W-:Y:S01]  /*0be0*/  IMAD R18, R3.reuse, R7, R18 ;  /* 0x0000000703127224 */ /* 0x040fe200078e0212 */
[----:B------:R-:W-:Y:S01]  /*0bf0*/  IABS R26, R221 ;  /* 0x000000dd001a7213 */ /* 0x000fe20000000000 */
[----:B------:R-:W-:Y:S01]  /*0c00*/  IMAD.MOV R8, RZ, RZ, -R8 ;  /* 0x000000ffff087224 */ /* 0x000fe200078e0a08 */
[----:B------:R-:W-:Y:S01]  /*0c10*/  IABS R28, R220 ;  /* 0x000000dc001c7213 */ /* 0x000fe20000000000 */
[----:B------:R-:W-:Y:S01]  /*0c20*/  IMAD.MOV R5, RZ, RZ, -R5 ;  /* 0x000000ffff057224 */ /* 0x000fe200078e0a05 */
[C---:B------:R-:W-:Y:S01]  /*0c30*/  ISETP.GT.U32.AND P5, PT, R3.reuse, R18, PT ;  /* 0x000000120300720c */ /* 0x040fe20003fa4070 */
[----:B------:R-:W-:Y:S01]  /*0c40*/  IMAD R30, R3, R8, R30 ;  /* 0x00000008031e7224 */ /* 0x000fe200078e021e */
[----:B------:R-:W-:Y:S01]  /*0c50*/  LOP3.LUT R218, R155, 0x14, R2, 0xfe, !PT ;  /* 0x000000149bda7812 */ /* 0x000fe200078efe02 */
[----:B------:R-:W-:Y:S01]  /*0c60*/  IMAD R22, R3, R5, R22 ;  /* 0x0000000503167224 */ /* 0x000fe200078e0216 */
[----:B------:R-:W-:Y:S01]  /*0c70*/  LOP3.LUT R217, R155, 0x16, R2, 0xfe, !PT ;  /* 0x000000169bd97812 */ /* 0x000fe200078efe02 */
[----:B------:R-:W-:Y:S01]  /*0c80*/  IMAD.HI.U32 R8, R6, R40, RZ ;  /* 0x0000002806087227 */ /* 0x000fe200078e00ff */
[----:B------:R-:W-:-:S02]  /*0c90*/  IABS R32, R218 ;  /* 0x000000da00207213 */ /* 0x000fc40000000000 */
[----:B------:R-:W-:Y:S01]  /*0ca0*/  LOP3.LUT R215, R155, 0x18, R2, 0xfe, !PT ;  /* 0x000000189bd77812 */ /* 0x000fe200078efe02 */
[----:B------:R-:W-:Y:S01]  /*0cb0*/  IMAD.MOV R8, RZ, RZ, -R8 ;  /* 0x000000ffff087224 */ /* 0x000fe200078e0a08 */
[----:B------:R-:W-:Y:S01]  /*0cc0*/  IABS R34, R217 ;  /* 0x000000d900227213 */ /* 0x000fe20000000000 */
[--C-:B------:R-:W-:Y:S01]  /*0cd0*/  @!P6 IMAD.IADD R12, R12, 0x1, -R3.reuse ;  /* 0x000000010c0ce824 */ /* 0x100fe200078e0a03 */
[----:B------:R-:W-:Y:S01]  /*0ce0*/  IABS R36, R215 ;  /* 0x000000d700247213 */ /* 0x000fe20000000000 */
[--C-:B------:R-:W-:Y:S01]  /*0cf0*/  @!P2 IMAD.IADD R4, R4, 0x1, -R3.reuse ;  /* 0x000000010404a824 */ /* 0x100fe200078e0a03 */
[C---:B------:R-:W-:Y:S01]  /*0d00*/  ISETP.GT.U32.AND P2, PT, R3.reuse, R22, PT ;  /* 0x000000160300720c */ /* 0x040fe20003f44070 */
[C---:B------:R-:W-:Y:S01]  /*0d10*/  IMAD R40, R3.reuse, R8, R40 ;  /* 0x0000000803287224 */ /* 0x040fe200078e0228 */
[----:B------:R-:W-:Y:S01]  /*0d20*/  ISETP.GT.U32.AND P6, PT, R3, R12, PT ;  /* 0x0000000c0300720c */ /* 0x000fe20003fc4070 */
[----:B------:R-:W-:Y:S01]  /*0d30*/  @!P3 IMAD.IADD R16, R16, 0x1, -R3 ;  /* 0x000000011010b824 */ /* 0x000fe200078e0a03 */
[----:B------:R-:W-:Y:S01]  /*0d40*/  ISETP.GE.AND P3, PT, R228, RZ, PT ;  /* 0x000000ffe400720c */ /* 0x000fe20003f66270 */
[----:B------:R-:W-:Y:S01]  /*0d50*/  IMAD.HI.U32 R8, R6, R50, RZ ;  /* 0x0000003206087227 */ /* 0x000fe200078e00ff */
[----:B------:R-:W-:-:S02]  /*0d60*/  LOP3.LUT R214, R155, 0x1a, R2, 0xfe, !PT ;  /* 0x0000001a9bd67812 */ /* 0x000fc400078efe02 */
[----:B------:R-:W-:Y:S01]  /*0d70*/  IABS R42, R202 ;  /* 0x000000ca002a7213 */ /* 0x000fe20000000000 */
[----:B------:R-:W-:Y:S01]  /*0d80*/  IMAD.HI.U32 R7, R6, R24, RZ ;  /* 0x0000001806077227 */ /* 0x000fe200078e00ff */
[----:B------:R-:W-:Y:S02]  /*0d90*/  IABS R38, R214 ;  /* 0x000000d600267213 */ /* 0x000fe40000000000 */
[----:B------:R-:W-:Y:S01]  /*0da0*/  LOP3.LUT R201, R155, 0x20, R2, 0xfe, !PT ;  /* 0x000000209bc97812 */ /* 0x000fe200078efe02 */
[----:B------:R-:W-:Y:S01]  /*0db0*/  @!P5 IMAD.IADD R18, R18, 0x1, -R3 ;  /* 0x000000011212d824 */ /* 0x000fe200078e0a03 */
[----:B------:R-:W-:Y:S01]  /*0dc0*/  ISETP.GE.AND P5, PT, R227, RZ, PT ;  /* 0x000000ffe300720c */ /* 0x000fe20003fa6270 */
[----:B------:R-:W-:Y:S01]  /*0dd0*/  IMAD.MOV R8, RZ, RZ, -R8 ;  /* 0x000000ffff087224 */ /* 0x000fe200078e0a08 */
[----:B------:R-:W-:Y:S01]  /*0de0*/  IABS R44, R201 ;  /* 0x000000c9002c7213 */ /* 0x000fe20000000000 */
[----:B------:R-:W-:Y:S01]  /*0df0*/  IMAD.MOV R7, RZ, RZ, -R7 ;  /* 0x000000ffff077224 */ /* 0x000fe200078e0a07 */
[----:B------:R-:W-:Y:S01]  /*0e00*/  LOP3.LUT R200, R155, 0x22, R2, 0xfe, !PT ;  /* 0x000000229bc87812 */ /* 0x000fe200078efe02 */
[----:B------:R-:W-:Y:S01]  /*0e10*/  @!P4 IMAD.IADD R20, R20, 0x1, -R3 ;  /* 0x000000011414c824 */ /* 0x000fe200078e0a03 */
[C---:B------:R-:W-:Y:S01]  /*0e20*/  ISETP.GT.U32.AND P4, PT, R3.reuse, R16, PT ;  /* 0x000000100300720c */ /* 0x040fe20003f84070 */
[----:B------:R-:W-:Y:S01]  /*0e30*/  IMAD R50, R3, R8, R50 ;  /* 0x0000000803327224 */ /* 0x000fe200078e0232 */
[----:B------:R-:W-:Y:S01]  /*0e40*/  LOP3.LUT R199, R155, 0x24, R2, 0xfe, !PT ;  /* 0x000000249bc77812 */ /* 0x000fe200078efe02 */
[----:B------:R-:W-:Y:S01]  /*0e50*/  IMAD.HI.U32 R5, R6, R26, RZ ;  /* 0x0000001a06057227 */ /* 0x000fe200078e00ff */
[----:B------:R-:W-:-:S02]  /*0e60*/  IABS R46, R200 ;  /* 0x000000c8002e7213 */ /* 0x000fc40000000000 */
[----:B------:R-:W-:Y:S01]  /*0e70*/  IABS R48, R199 ;  /* 0x000000c700307213 */ /* 0x000fe20000000000 */
[----:B------:R-:W-:Y:S01]  /*0e80*/  IMAD.MOV.U32 R8, RZ, RZ, R4 ;  /* 0x000000ffff087224 */ /* 0x000fe200078e0004 */
[----:B------:R-:W-:Y:S01]  /*0e90*/  LOP3.LUT R197, R155, 0x28, R2, 0xfe, !PT ;  /* 0x000000289bc57812 */ /* 0x000fe200078efe02 */
[----:B------:R-:W-:Y:S01]  /*0ea0*/  @!P2 IMAD.IADD R22, R22, 0x1, -R3 ;  /* 0x000000011616a824 */ /* 0x000fe200078e0a03 */
[C---:B------:R-:W-:Y:S01]  /*0eb0*/  ISETP.GT.U32.AND P2, PT, R3.reuse, R18, PT ;  /* 0x000000120300720c */ /* 0x040fe20003f44070 */
[----:B------:R-:W-:Y:S01]  /*0ec0*/  IMAD R24, R3, R7, R24 ;  /* 0x0000000703187224 */ /* 0x000fe200078e0218 */
[C-C-:B------:R-:W-:Y:S01]  /*0ed0*/  LOP3.LUT R196, R155.reuse, 0x2a, R2.reuse, 0xfe, !PT ;  /* 0x0000002a9bc47812 */ /* 0x140fe200078efe02 */
[----:B------:R-:W-:Y:S01]  /*0ee0*/  IMAD.HI.U32 R7, R6, R28, RZ ;  /* 0x0000001c06077227 */ /* 0x000fe200078e00ff */
[----:B------:R-:W-:Y:S02]  /*0ef0*/  IABS R52, R197 ;  /* 0x000000c500347213 */ /* 0x000fe40000000000 */
[----:B------:R-:W-:Y:S01]  /*0f00*/  IABS R54, R196 ;  /* 0x000000c400367213 */ /* 0x000fe20000000000 */
[----:B------:R-:W-:Y:S01]  /*0f10*/  IMAD.MOV R5, RZ, RZ, -R5 ;  /* 0x000000ffff057224 */ /* 0x000fe200078e0a05 */
[----:B------:R-:W-:Y:S01]  /*0f20*/  LOP3.LUT R195, R155, 0x2c, R2, 0xfe, !PT ;  /* 0x0000002c9bc37812 */ /* 0x000fe200078efe02 */
[----:B------:R-:W-:Y:S01]  /*0f30*/  @!P6 IMAD.IADD R12, R12, 0x1, -R3 ;  /* 0x000000010c0ce824 */ /* 0x000fe200078e0a03 */
[C---:B------:R-:W-:Y:S01]  /*0f40*/  ISETP.GT.U32.AND P6, PT, R3.reuse, R20, PT ;  /* 0x000000140300720c */ /* 0x040fe20003fc4070 */
[----:B------:R-:W-:Y:S01]  /*0f50*/  @!P3 IMAD.MOV R8, RZ, RZ, -R8 ;  /* 0x000000ffff08b224 */ /* 0x000fe200078e0a08 */
[C---:B------:R-:W-:Y:S01]  /*0f60*/  ISETP.GT.U32.AND P3, PT, R3.reuse, R22, PT ;  /* 0x000000160300720c */ /* 0x040fe20003f64070 */
[----:B------:R-:W-:Y:S01]  /*0f70*/  IMAD.MOV R7, RZ, RZ, -R7 ;  /* 0x000000ffff077224 */ /* 0x000fe200078e0a07 */
[----:B------:R-:W-:Y:S01]  /*0f80*/  IABS R56, R195 ;  /* 0x000000c300387213 */ /* 0x000fe20000000000 */
[C---:B------:R-:W-:Y:S01]  /*0f90*/  IMAD R26, R3.reuse, R5, R26 ;  /* 0x00000005031a7224 */ /* 0x040fe200078e021a */
[----:B------:R-:W-:Y:S01]  /*0fa0*/  IABS R58, R163 ;  /* 0x000000a3003a7213 */ /* 0x000fe20000000000 */
[----:B------:R-:W-:Y:S01]  /*0fb0*/  @!P5 IMAD.MOV R12, RZ, RZ, -R12 ;  /* 0x000000ffff0cd224 */ /* 0x000fe200078e0a0c */
[C---:B------:R-:W-:Y:S01]  /*0fc0*/  ISETP.GT.U32.AND P5, PT, R3.reuse, R24, PT ;  /* 0x000000180300720c */ /* 0x040fe20003fa4070 */
[----:B------:R-:W-:Y:S01]  /*0fd0*/  IMAD R28, R3, R7, R28 ;  /* 0x00000007031c7224 */ /* 0x000fe200078e021c */
[----:B------:R-:W-:Y:S01]  /*0fe0*/  LOP3.LUT R162, R155, 0x30, R2, 0xfe, !PT ;  /* 0x000000309ba27812 */ /* 0x000fe200078efe02 */
[--C-:B------:R-:W-:Y:S01]  /*0ff0*/  @!P4 IMAD.IADD R16, R16, 0x1, -R3.reuse ;  /* 0x000000011010c824 */ /* 0x100fe200078e0a03 */
[C---:B------:R-:W-:Y:S01]  /*1000*/  ISETP.GT.U32.AND P4, PT, R3.reuse, R26, PT ;  /* 0x0000001a0300720c */ /* 0x040fe20003f84070 */
[--C-:B------:R-:W-:Y:S01]  /*1010*/  @!P2 IMAD.IADD R18, R18, 0x1, -R3.reuse ;  /* 0x000000011212a824 */ /* 0x100fe200078e0a03 */
[----:B------:R-:W-:Y:S01]  /*1020*/  ISETP.GT.U32.AND P2, PT, R3, R28, PT ;  /* 0x0000001c0300720c */ /* 0x000fe20003f44070 */
[--C-:B------:R-:W-:Y:S01]  /*1030*/  @!P6 IMAD.IADD R20, R20, 0x1, -R3.reuse ;  /* 0x000000011414e824 */ /* 0x100fe200078e0a03 */
[----:B------:R-:W-:Y:S01]  /*1040*/  ISETP.GE.AND P6, PT, R226, RZ, PT ;  /* 0x000000ffe200720c */ /* 0x000fe20003fc6270 */
[----:B------:R-:W-:Y:S01]  /*1050*/  @!P3 IMAD.IADD R22, R22, 0x1, -R3 ;  /* 0x000000011616b824 */ /* 0x000fe200078e0a03 */
[----:B------:R-:W-:Y:S01]  /*1060*/  ISETP.GE.AND P3, PT, R225, RZ, PT ;  /* 0x000000ffe100720c */ /* 0x000fe20003f66270 */
[----:B------:R-:W-:Y:S01]  /*1070*/  IMAD.HI.U32 R5, R6, R32, RZ ;  /* 0x0000002006057227 */ /* 0x000fe200078e00ff */
[----:B------:R-:W-:-:S02]  /*1080*/  IABS R60, R162 ;  /* 0x000000a2003c7213 */ /* 0x000fc40000000000 */
[----:B------:R-:W-:Y:S01]  /*1090*/  LOP3.LUT R161, R155, 0x32, R2, 0xfe, !PT ;  /* 0x000000329ba17812 */ /* 0x000fe200078efe02 */
[--C-:B------:R-:W-:Y:S01]  /*10a0*/  @!P5 IMAD.IADD R24, R24, 0x1, -R3.reuse ;  /* 0x000000011818d824 */ /* 0x100fe200078e0a03 */
[----:B------:R-:W-:Y:S01]  /*10b0*/  ISETP.GE.AND P5, PT, R224, RZ, PT ;  /* 0x000000ffe000720c */ /* 0x000fe20003fa6270 */
[--C-:B------:R-:W-:Y:S01]  /*10c0*/  @!P4 IMAD.IADD R26, R26, 0x1, -R3.reuse ;  /* 0x000000011a1ac824 */ /* 0x100fe200078e0a03 */
[----:B------:R-:W-:Y:S01]  /*10d0*/  ISETP.GE.AND P4, PT, R223, RZ, PT ;  /* 0x000000ffdf00720c */ /* 0x000fe20003f86270 */
[----:B------:R-:W-:Y:S01]  /*10e0*/  @!P2 IMAD.IADD R28, R28, 0x1, -R3 ;  /* 0x000000011c1ca824 */ /* 0x000fe200078e0a03 */
[C---:B------:R-:W-:Y:S01]  /*10f0*/  ISETP.GT.U32.AND P2, PT, R3.reuse, R24, PT ;  /* 0x000000180300720c */ /* 0x040fe20003f44070 */
[----:B------:R-:W-:Y:S01]  /*1100*/  IMAD.MOV R5, RZ, RZ, -R5 ;  /* 0x000000ffff057224 */ /* 0x000fe200078e0a05 */
[----:B------:R-:W-:Y:S01]  /*1110*/  IABS R62, R161 ;  /* 0x000000a1003e7213 */ /* 0x000fe20000000000 */
[----:B------:R-:W-:Y:S01]  /*1120*/  @!P6 IMAD.MOV R16, RZ, RZ, -R16 ;  /* 0x000000ffff10e224 */ /* 0x000fe200078e0a10 */
[C---:B------:R-:W-:Y:S01]  /*1130*/  ISETP.GT.U32.AND P6, PT, R3.reuse, R28, PT ;  /* 0x0000001c0300720c */ /* 0x040fe20003fc4070 */
[----:B------:R-:W-:Y:S01]  /*1140*/  @!P3 IMAD.MOV R18, RZ, RZ, -R18 ;  /* 0x000000ffff12b224 */ /* 0x000fe200078e0a12 */
[C---:B------:R-:W-:Y:S01]  /*1150*/  ISETP.GT.U32.AND P3, PT, R3.reuse, R26, PT ;  /* 0x0000001a0300720c */ /* 0x040fe20003f64070 */
[----:B------:R-:W-:Y:S01]  /*1160*/  IMAD R32, R3, R5, R32 ;  /* 0x0000000503207224 */ /* 0x000fe200078e0220 */
[C-C-:B------:R-:W-:Y:S01]  /*1170*/  LOP3.LUT R160, R155.reuse, 0x34, R2.reuse, 0xfe, !PT ;  /* 0x000000349ba07812 */ /* 0x140fe200078efe02 */
[----:B------:R-:W-:Y:S01]  /*1180*/  IMAD.HI.U32 R7, R6, R34, RZ ;  /* 0x0000002206077227 */ /* 0x000fe200078e00ff */
[----:B------:R-:W-:-:S02]  /*1190*/  LOP3.LUT R158, R155, 0x38, R2, 0xfe, !PT ;  /* 0x000000389b9e7812 */ /* 0x000fc400078efe02 */
[----:B------:R-:W-:Y:S01]  /*11a0*/  IABS R64, R160 ;  /* 0x000000a000407213 */ /* 0x000fe20000000000 */
[----:B------:R-:W-:Y:S01]  /*11b0*/  IMAD.HI.U32 R5, R6, R36, RZ ;  /* 0x0000002406057227 */ /* 0x000fe200078e00ff */
[----:B------:R-:W-:Y:S02]  /*11c0*/  LOP3.LUT R159, R155, 0x36, R2, 0xfe, !PT ;  /* 0x000000369b9f7812 */ /* 0x000fe400078efe02 */
[----:B------:R-:W-:Y:S01]  /*11d0*/  IABS R68, R158 ;  /* 0x0000009e00447213 */ /* 0x000fe20000000000 */
[----:B------:R-:W-:Y:S01]  /*11e0*/  @!P5 IMAD.MOV R20, RZ, RZ, -R20 ;  /* 0x000000ffff14d224 */ /* 0x000fe200078e0a14 */
[----:B------:R-:W-:Y:S01]  /*11f0*/  ISETP.GT.U32.AND P5, PT, R3, R30, PT ;  /* 0x0000001e0300720c */ /* 0x000fe20003fa4070 */
[----:B------:R-:W-:Y:S01]  /*1200*/  IMAD.MOV R7, RZ, RZ, -R7 ;  /* 0x000000ffff077224 */ /* 0x000fe200078e0a07 */
[----:B------:R-:W-:Y:S01]  /*1210*/  IABS R66, R159 ;  /* 0x0000009f00427213 */ /* 0x000fe20000000000 */
[----:B------:R-:W-:Y:S01]  /*1220*/  IMAD.MOV R5, RZ, RZ, -R5 ;  /* 0x000000ffff057224 */ /* 0x000fe200078e0a05 */
[----:B------:R-:W-:Y:S01]  /*1230*/  LOP3.LUT R157, R155, 0x3a, R2, 0xfe, !PT ;  /* 0x0000003a9b9d7812 */ /* 0x000fe200078efe02 */
[----:B------:R-:W-:Y:S01]  /*1240*/  @!P4 IMAD.MOV R22, RZ, RZ, -R22 ;  /* 0x000000ffff16c224 */ /* 0x000fe200078e0a16 */
[C---:B------:R-:W-:Y:S01]  /*1250*/  ISETP.GT.U32.AND P4, PT, R3.reuse, R32, PT ;  /* 0x000000200300720c */ /* 0x040fe20003f84070 */
[C---:B------:R-:W-:Y:S01]  /*1260*/  IMAD R34, R3.reuse, R7, R34 ;  /* 0x0000000703227224 */ /* 0x040fe200078e0222 */
[----:B------:R-:W-:Y:S01]  /*1270*/  IABS R70, R157 ;  /* 0x0000009d00467213 */ /* 0x000fe20000000000 */
        /* <DEDUP_REMOVED lines=8> */
[--C-:B------:R-:W-:Y:S01]  /*1300*/  @!P5 IMAD.IADD R30, R30, 0x1, -R3.reuse ;  /* 0x000000011e1ed824 */ /* 0x100fe200078e0a03 */
[----:B------:R-:W-:Y:S01]  /*1310*/  ISETP.GE.AND P5, PT, R221, RZ, PT ;  /* 0x000000ffdd00720c */ /* 0x000fe20003fa6270 */
[----:B------:R-:W-:Y:S01]  /*1320*/  @!P4 IMAD.IADD R32, R32, 0x1, -R3 ;  /* 0x000000012020c824 */ /* 0x000fe200078e0a03 */
[----:B------:R-:W-:Y:S01]  /*1330*/  ISETP.GE.AND P4, PT, R220, RZ, PT ;  /* 0x000000ffdc00720c */ /* 0x000fe20003f86270 */
[----:B------:R-:W-:Y:S01]  /*1340*/  IMAD.HI.U32 R7, R6, R38, RZ ;  /* 0x0000002606077227 */ /* 0x000fe200078e00ff */
[----:B------:R-:W-:-:S02]  /*1350*/  LOP3.LUT R244, R2, 0x20, RZ, 0xfc, !PT ;  /* 0x0000002002f47812 */ /* 0x000fc400078efcff */
[C---:B------:R-:W-:Y:S01]  /*1360*/  LOP3.LUT R243, R2.reuse, 0x22, RZ, 0xfc, !PT ;  /* 0x0000002202f37812 */ /* 0x040fe200078efcff */
[----:B------:R-:W-:Y:S01]  /*1370*/  IMAD.MOV R7, RZ, RZ, -R7 ;  /* 0x000000ffff077224 */ /* 0x000fe200078e0a07 */
[----:B------:R-:W-:Y:S01]  /*1380*/  LOP3.LUT R204, R2, 0x4, RZ, 0xfc, !PT ;  /* 0x0000000402cc7812 */ /* 0x000fe200078efcff */
[--C-:B------:R-:W-:Y:S01]  /*1390*/  @!P3 IMAD.IADD R34, R34, 0x1, -R3.reuse ;  /* 0x000000012222b824 */ /* 0x100fe200078e0a03 */
[C---:B------:R-:W-:Y:S01]  /*13a0*/  ISETP.GT.U32.AND P3, PT, R3.reuse, R30, PT ;  /* 0x0000001e0300720c */ /* 0x040fe20003f64070 */
[----:B------:R-:W-:Y:S01]  /*13b0*/  @!P6 IMAD.IADD R36, R36, 0x1, -R3 ;  /* 0x000000012424e824 */ /* 0x000fe200078e0a03 */
[----:B------:R-:W-:Y:S01]  /*13c0*/  LOP3.LUT R203, R2, 0x6, RZ, 0xfc, !PT ;  /* 0x0000000602cb7812 */ /* 0x000fe200078efcff */
[C---:B------:R-:W-:Y:S01]  /*13d0*/  IMAD R38, R3.reuse, R7, R38 ;  /* 0x0000000703267224 */ /* 0x040fe200078e0226 */
[C---:B------:R-:W-:Y:S01]  /*13e0*/  ISETP.GT.U32.AND P6, PT, R3.reuse, R34, PT ;  /* 0x000000220300720c */ /* 0x040fe20003fc4070 */
[----:B------:R-:W-:Y:S01]  /*13f0*/  @!P2 IMAD.MOV R24, RZ, RZ, -R24 ;  /* 0x000000ffff18a224 */ /* 0x000fe200078e0a18 */
[C---:B------:R-:W-:Y:S01]  /*1400*/  ISETP.GT.U32.AND P2, PT, R3.reuse, R32, PT ;  /* 0x000000200300720c */ /* 0x040fe20003f44070 */
[----:B------:R-:W-:Y:S01]  /*1410*/  @!P5 IMAD.MOV R26, RZ, RZ, -R26 ;  /* 0x000000ffff1ad224 */ /* 0x000fe200078e0a1a */
[----:B------:R-:W-:Y:S01]  /*1420*/  ISETP.GT.U32.AND P5, PT, R3, R36, PT ;  /* 0x000000240300720c */ /* 0x000fe20003fa4070 */
[----:B------:R-:W-:Y:S01]  /*1430*/  IMAD.HI.U32 R5, R6, R42, RZ ;  /* 0x0000002a06057227 */ /* 0x000fe200078e00ff */
[----:B------:R-:W-:-:S02]  /*1440*/  LOP3.LUT R242, R2, 0x24, RZ, 0xfc, !PT ;  /* 0x0000002402f27812 */ /* 0x000fc400078efcff */
[C---:B------:R-:W-:Y:S01]  /*1450*/  LOP3.LUT R241, R2.reuse, 0x26, RZ, 0xfc, !PT ;  /* 0x0000002602f17812 */ /* 0x040fe200078efcff */
[----:B------:R-:W-:Y:S01]  /*1460*/  @!P4 IMAD.MOV R28, RZ, RZ, -R28 ;  /* 0x000000ffff1cc224 */ /* 0x000fe200078e0a1c */
[C---:B------:R-:W-:Y:S01]  /*1470*/  ISETP.GT.U32.AND P4, PT, R3.reuse, R38, PT ;  /* 0x000000260300720c */ /* 0x040fe20003f84070 */
[----:B------:R-:W-:Y:S01]  /*1480*/  IMAD.MOV R5, RZ, RZ, -R5 ;  /* 0x000000ffff057224 */ /* 0x000fe200078e0a05 */
[----:B------:R-:W-:Y:S01]  /*1490*/  LOP3.LUT R205, R2, 0x8, RZ, 0xfc, !PT ;  /* 0x0000000802cd7812 */ /* 0x000fe200078efcff */
[--C-:B------:R-:W-:Y:S01]  /*14a0*/  @!P3 IMAD.IADD R30, R30, 0x1, -R3.reuse ;  /* 0x000000011e1eb824 */ /* 0x100fe200078e0a03 */
[C---:B------:R-:W-:Y:S01]  /*14b0*/  ISETP.GT.U32.AND P3, PT, R3.reuse, R40, PT ;  /* 0x000000280300720c */ /* 0x040fe20003f64070 */
[C---:B------:R-:W-:Y:S01]  /*14c0*/  IMAD R42, R3.reuse, R5, R42 ;  /* 0x00000005032a7224 */ /* 0x040fe200078e022a */
[----:B------:R-:W-:Y:S01]  /*14d0*/  LOP3.LUT R252, R2, 0xa, RZ, 0xfc, !PT ;  /* 0x0000000a02fc7812 */ /* 0x000fe200078efcff */
[--C-:B------:R-:W-:Y:S01]  /*14e0*/  @!P2 IMAD.IADD R32, R32, 0x1, -R3.reuse ;  /* 0x000000012020a824 */ /* 0x100fe200078e0a03 */
[----:B------:R-:W-:Y:S01]  /*14f0*/  LOP3.LUT R240, R2, 0x28, RZ, 0xfc, !PT ;  /* 0x0000002802f07812 */ /* 0x000fe200078efcff */
[--C-:B------:R-:W-:Y:S01]  /*1500*/  @!P5 IMAD.IADD R36, R36, 0x1, -R3.reuse ;  /* 0x000000012424d824 */ /* 0x100fe200078e0a03 */
[----:B------:R-:W-:Y:S01]  /*1510*/  ISETP.GT.U32.AND P2, PT, R3, R42, PT ;  /* 0x0000002a0300720c */ /* 0x000fe20003f44070 */
[--C-:B------:R-:W-:Y:S01]  /*1520*/  @!P6 IMAD.IADD R34, R34, 0x1, -R3.reuse ;  /* 0x000000012222e824 */ /* 0x100fe200078e0a03 */
[----:B------:R-:W-:Y:S01]  /*1530*/  ISETP.GE.AND P5, PT, R218, RZ, PT ;  /* 0x000000ffda00720c */ /* 0x000fe20003fa6270 */
[----:B------:R-:W-:Y:S01]  /*1540*/  @!P4 IMAD.IADD R38, R38, 0x1, -R3 ;  /* 0x000000012626c824 */ /* 0x000fe200078e0a03 */
[----:B------:R-:W-:Y:S01]  /*1550*/  ISETP.GE.AND P6, PT, R219, RZ, PT ;  /* 0x000000ffdb00720c */ /* 0x000fe20003fc6270 */
[----:B------:R-:W-:Y:S01]  /*1560*/  IMAD.HI.U32 R7, R6, R44, RZ ;  /* 0x0000002c06077227 */ /* 0x000fe200078e00ff */
[----:B------:R-:W-:-:S02]  /*1570*/  ISETP.GE.AND P4, PT, R217, RZ, PT ;  /* 0x000000ffd900720c */ /* 0x000fc40003f86270 */
[C---:B------:R-:W-:Y:S01]  /*1580*/  LOP3.LUT R239, R2.reuse, 0x2a, RZ, 0xfc, !PT ;  /* 0x0000002a02ef7812 */ /* 0x040fe200078efcff */
[----:B------:R-:W-:Y:S01]  /*1590*/  IMAD.MOV R7, RZ, RZ, -R7 ;  /* 0x000000ffff077224 */ /* 0x000fe200078e0a07 */
[----:B------:R-:W-:Y:S01]  /*15a0*/  LOP3.LUT R251, R2, 0xc, RZ, 0xfc, !PT ;  /* 0x0000000c02fb7812 */ /* 0x000fe200078efcff */
[--C-:B------:R-:W-:Y:S01]  /*15b0*/  @!P3 IMAD.IADD R40, R40, 0x1, -R3.reuse ;  /* 0x000000012828b824 */ /* 0x100fe200078e0a03 */
[----:B------:R-:W-:Y:S01]  /*15c0*/  ISETP.GE.AND P3, PT, R215, RZ, PT ;  /* 0x000000ffd700720c */ /* 0x000fe20003f66270 */
[C---:B------:R-:W-:Y:S01]  /*15d0*/  IMAD R44, R3.reuse, R7, R44 ;  /* 0x00000007032c7224 */ /* 0x040fe200078e022c */
[----:B------:R-:W-:Y:S01]  /*15e0*/  LOP3.LUT R238, R2, 0x2c, RZ, 0xfc, !PT ;  /* 0x0000002c02ee7812 */ /* 0x000fe200078efcff */
[----:B------:R-:W-:Y:S01]  /*15f0*/  @!P2 IMAD.IADD R42, R42, 0x1, -R3 ;  /* 0x000000012a2aa824 */ /* 0x000fe200078e0a03 */
[C---:B------:R-:W-:Y:S01]  /*1600*/  ISETP.GT.U32.AND P2, PT, R3.reuse, R38, PT ;  /* 0x000000260300720c */ /* 0x040fe20003f44070 */
[----:B------:R-:W-:Y:S01]  /*1610*/  @!P5 IMAD.MOV R32, RZ, RZ, -R32 ;  /* 0x000000ffff20d224 */ /* 0x000fe200078e0a20 */
[----:B------:R-:W-:Y:S01]  /*1620*/  ISETP.GT.U32.AND P5, PT, R3, R40, PT ;  /* 0x000000280300720c */ /* 0x000fe20003fa4070 */
[----:B------:R-:W-:Y:S01]  /*1630*/  IMAD.HI.U32 R5, R6, R46, RZ ;  /* 0x0000002e06057227 */ /* 0x000fe200078e00ff */
[----:B------:R-:W-:-:S02]  /*1640*/  LOP3.LUT R250, R2, 0x10, RZ, 0xfc, !PT ;  /* 0x0000001002fa7812 */ /* 0x000fc400078efcff */
[----:B------:R-:W-:Y:S01]  /*1650*/  LOP3.LUT R249, R2, 0x12, RZ, 0xfc, !PT ;  /* 0x0000001202f97812 */ /* 0x000fe200078efcff */
[----:B------:R-:W-:Y:S01]  /*1660*/  @!P6 IMAD.MOV R30, RZ, RZ, -R30 ;  /* 0x000000ffff1ee224 */ /* 0x000fe200078e0a1e */
[C---:B------:R-:W-:Y:S01]  /*1670*/  ISETP.GT.U32.AND P6, PT, R3.reuse, R42, PT ;  /* 0x0000002a0300720c */ /* 0x040fe20003fc4070 */
[----:B------:R-:W-:Y:S01]  /*1680*/  @!P4 IMAD.MOV R34, RZ, RZ, -R34 ;  /* 0x000000ffff22c224 */ /* 0x000fe200078e0a22 */
[C---:B------:R-:W-:Y:S01]  /*1690*/  ISETP.GT.U32.AND P4, PT, R3.reuse, R44, PT ;  /* 0x0000002c0300720c */ /* 0x040fe20003f84070 */
[----:B------:R-:W-:Y:S01]  /*16a0*/  IMAD.HI.U32 R7, R6, R48, RZ ;  /* 0x0000003006077227 */ /* 0x000fe200078e00ff */
[C---:B------:R-:W-:Y:S02]  /*16b0*/  LOP3.LUT R237, R2.reuse, 0x30, RZ, 0xfc, !PT ;  /* 0x0000003002ed7812 */ /* 0x040fe400078efcff */
[C---:B------:R-:W-:Y:S01]  /*16c0*/  LOP3.LUT R236, R2.reuse, 0x32, RZ, 0xfc, !PT ;  /* 0x0000003202ec7812 */ /* 0x040fe200078efcff */
[----:B------:R-:W-:Y:S01]  /*16d0*/  IMAD.MOV R5, RZ, RZ, -R5 ;  /* 0x000000ffff057224 */ /* 0x000fe200078e0a05 */
[C---:B------:R-:W-:Y:S01]  /*16e0*/  LOP3.LUT R248, R2.reuse, 0x14, RZ, 0xfc, !PT ;  /* 0x0000001402f87812 */ /* 0x040fe200078efcff */
[----:B------:R-:W-:Y:S01]  /*16f0*/  IMAD.MOV R7, RZ, RZ, -R7 ;  /* 0x000000ffff077224 */ /* 0x000fe200078e0a07 */
[C---:B------:R-:W-:Y:S01]  /*1700*/  LOP3.LUT R247, R2.reuse, 0x16, RZ, 0xfc, !PT ;  /* 0x0000001602f77812 */ /* 0x040fe200078efcff */
[C---:B------:R-:W-:Y:S01]  /*1710*/  IMAD R46, R3.reuse, R5, R46 ;  /* 0x00000005032e7224 */ /* 0x040fe200078e022e */
[C---:B------:R-:W-:Y:S01]  /*1720*/  LOP3.LUT R235, R2.reuse, 0x34, RZ, 0xfc, !PT ;  /* 0x0000003402eb7812 */ /* 0x040fe200078efcff */
[C---:B------:R-:W-:Y:S01]  /*1730*/  IMAD R48, R3.reuse, R7, R48 ;  /* 0x0000000703307224 */ /* 0x040fe200078e0230 */
[----:B------:R-:W-:Y:S01]  /*1740*/  LOP3.LUT R234, R2, 0x36, RZ, 0xfc, !PT ;  /* 0x0000003602ea7812 */ /* 0x000fe200078efcff */
[--C-:B------:R-:W-:Y:S01]  /*1750*/  @!P5 IMAD.IADD R40, R40, 0x1, -R3.reuse ;  /* 0x000000012828d824 */ /* 0x100fe200078e0a03 */
[C---:B------:R-:W-:Y:S01]  /*1760*/  ISETP.GT.U32.AND P5, PT, R3.reuse, R46, PT ;  /* 0x0000002e0300720c */ /* 0x040fe20003fa4070 */
[--C-:B------:R-:W-:Y:S01]  /*1770*/  @!P6 IMAD.IADD R42, R42, 0x1, -R3.reuse ;  /* 0x000000012a2ae824 */ /* 0x100fe200078e0a03 */
[C---:B------:R-:W-:Y:S01]  /*1780*/  ISETP.GT.U32.AND P6, PT, R3.reuse, R48, PT ;  /* 0x000000300300720c */ /* 0x040fe20003fc4070 */
[--C-:B------:R-:W-:Y:S01]  /*1790*/  @!P4 IMAD.IADD R44, R44, 0x1, -R3.reuse ;  /* 0x000000012c2cc824 */ /* 0x100fe200078e0a03 */
[----:B------:R-:W-:Y:S01]  /*17a0*/  ISETP.GT.U32.AND P4, PT, R3, R50, PT ;  /* 0x000000320300720c */ /* 0x000fe20003f84070 */
[----:B------:R-:W-:Y:S01]  /*17b0*/  @!P2 IMAD.IADD R38, R38, 0x1, -R3 ;  /* 0x000000012626a824 */ /* 0x000fe200078e0a03 */
[----:B------:R-:W-:Y:S01]  /*17c0*/  ISETP.GE.AND P2, PT, R213, RZ, PT ;  /* 0x000000ffd500720c */ /* 0x000fe20003f46270 */
[----:B------:R-:W-:Y:S01]  /*17d0*/  @!P3 IMAD.MOV R36, RZ, RZ, -R36 ;  /* 0x000000ffff24b224 */ /* 0x000fe200078e0a24 */
[----:B------:R-:W-:Y:S01]  /*17e0*/  ISETP.GE.AND P3, PT, R214, RZ, PT ;  /* 0x000000ffd600720c */ /* 0x000fe20003f66270 */
[----:B------:R-:W-:Y:S01]  /*17f0*/  IMAD.HI.U32 R5, R6, R52, RZ ;  /* 0x0000003406057227 */ /* 0x000fe200078e00ff */
[----:B------:R-:W-:-:S02]  /*1800*/  LOP3.LUT R246, R2, 0x18, RZ, 0xfc, !PT ;  /* 0x0000001802f67812 */ /* 0x000fc400078efcff */
[----:B------:R-:W-:Y:S01]  /*1810*/  LOP3.LUT R245, R2, 0x1a, RZ, 0xfc, !PT ;  /* 0x0000001a02f57812 */ /* 0x000fe200078efcff */
[--C-:B------:R-:W-:Y:S01]  /*1820*/  @!P5 IMAD.IADD R46, R46, 0x1, -R3.reuse ;  /* 0x000000012e2ed824 */ /* 0x100fe200078e0a03 */
[----:B------:R-:W-:Y:S01]  /*1830*/  ISETP.GE.AND P5, PT, R202, RZ, PT ;  /* 0x000000ffca00720c */ /* 0x000fe20003fa6270 */
[--C-:B------:R-:W-:Y:S01]  /*1840*/  @!P6 IMAD.IADD R48, R48, 0x1, -R3.reuse ;  /* 0x000000013030e824 */ /* 0x100fe200078e0a03 */
[C---:B------:R-:W-:Y:S01]  /*1850*/  ISETP.GT.U32.AND P6, PT, R3.reuse, R44, PT ;  /* 0x0000002c0300720c */ /* 0x040fe20003fc4070 */
[----:B------:R-:W-:Y:S01]  /*1860*/  @!P4 IMAD.IADD R50, R50, 0x1, -R3 ;  /* 0x000000013232c824 */ /* 0x000fe200078e0a03 */
[----:B------:R-:W-:Y:S01]  /*1870*/  LOP3.LUT R233, R2, 0x38, RZ, 0xfc, !PT ;  /* 0x0000003802e97812 */ /* 0x000fe200078efcff */
[----:B------:R-:W-:Y:S01]  /*1880*/  IMAD.HI.U32 R7, R6, R54, RZ ;  /* 0x0000003606077227 */ /* 0x000fe200078e00ff */
[C---:B------:R-:W-:Y:S02]  /*1890*/  ISETP.GT.U32.AND P4, PT, R3.reuse, R48, PT ;  /* 0x000000300300720c */ /* 0x040fe40003f84070 */
[C---:B------:R-:W-:Y:S01]  /*18a0*/  LOP3.LUT R232, R2.reuse, 0x3a, RZ, 0xfc, !PT ;  /* 0x0000003a02e87812 */ /* 0x040fe200078efcff */
[----:B------:R-:W-:Y:S01]  /*18b0*/  IMAD.MOV R5, RZ, RZ, -R5 ;  /* 0x000000ffff057224 */ /* 0x000fe200078e0a05 */
[C---:B------:R-:W-:Y:S01]  /*18c0*/  LOP3.LUT R210, R2.reuse, 0x1c, RZ, 0xfc, !PT ;  /* 0x0000001c02d27812 */ /* 0x040fe200078efcff */
[----:B------:R-:W-:Y:S01]  /*18d0*/  @!P2 IMAD.MOV R40, RZ, RZ, -R40 ;  /* 0x000000ffff28a224 */ /* 0x000fe200078e0a28 */
[C---:B------:R-:W-:Y:S01]  /*18e0*/  ISETP.GT.U32.AND P2, PT, R3.reuse, R50, PT ;  /* 0x000000320300720c */ /* 0x040fe20003f44070 */
[----:B------:R-:W-:Y:S01]  /*18f0*/  IMAD.MOV R7, RZ, RZ, -R7 ;  /* 0x000000ffff077224 */ /* 0x000fe200078e0a07 */
[----:B------:R-:W-:Y:S01]  /*1900*/  LOP3.LUT R209, R2, 0x3c, RZ, 0xfc, !PT ;  /* 0x0000003c02d17812 */ /* 0x000fe200078efcff */
[----:B------:R-:W-:-:S02]  /*1910*/  IMAD R52, R3, R5, R52 ;  /* 0x0000000503347224 */ /* 0x000fc400078e0234 */
[----:B------:R-:W-:Y:S01]  /*1920*/  @!P3 IMAD.MOV R38, RZ, RZ, -R38 ;  /* 0x000000ffff26b224 */ /* 0x000fe200078e0a26 */
[C---:B------:R-:W-:Y:S01]  /*1930*/  ISETP.GT.U32.AND P3, PT, R3.reuse, R46, PT ;  /* 0x0000002e0300720c */ /* 0x040fe20003f64070 */
[C---:B------:R-:W-:Y:S02]  /*1940*/  IMAD R54, R3.reuse, R7, R54 ;  /* 0x0000000703367224 */ /* 0x040fe400078e0236 */
[----:B------:R-:W-:Y:S01]  /*1950*/  @!P5 IMAD.MOV R42, RZ, RZ, -R42 ;  /* 0x000000ffff2ad224 */ /* 0x000fe200078e0a2a */
[----:B------:R-:W-:Y:S01]  /*1960*/  ISETP.GT.U32.AND P5, PT, R3, R52, PT ;  /* 0x000000340300720c */ /* 0x000fe20003fa4070 */
[----:B------:R-:W-:-:S04]  /*1970*/  IMAD.HI.U32 R5, R6, R56, RZ ;  /* 0x0000003806057227 */ /* 0x000fc800078e00ff */
[----:B------:R-:W-:Y:S01]  /*1980*/  @!P6 IMAD.IADD R44, R44, 0x1, -R3 ;  /* 0x000000012c2ce824 */ /* 0x000fe200078e0a03 */
[C---:B------:R-:W-:Y:S01]  /*1990*/  ISETP.GT.U32.AND P6, PT, R3.reuse, R54, PT ;  /* 0x000000360300720c */ /* 0x040fe20003fc4070 */
[----:B------:R-:W-:Y:S02]  /*19a0*/  IMAD.MOV R5, RZ, RZ, -R5 ;  /* 0x000000ffff057224 */ /* 0x000fe400078e0a05 */
[----:B------:R-:W-:Y:S01]  /*19b0*/  @!P2 IMAD.IADD R50, R50, 0x1, -R3 ;  /* 0x000000013232a824 */ /* 0x000fe200078e0a03 */
[----:B------:R-:W-:Y:S01]  /*19c0*/  ISETP.GE.AND P2, PT, R200, RZ, PT ;  /* 0x000000ffc800720c */ /* 0x000fe20003f46270 */
[----:B------:R-:W-:Y:S02]  /*19d0*/  IMAD R56, R3, R5, R56 ;  /* 0x0000000503387224 */ /* 0x000fe400078e0238 */
[----:B------:R-:W-:-:S04]  /*19e0*/  IMAD.HI.U32 R4, R6, R58, RZ ;  /* 0x0000003a06047227 */ /* 0x000fc800078e00ff */
[----:B------:R-:W-:Y:S02]  /*19f0*/  IMAD.MOV R4, RZ, RZ, -R4 ;  /* 0x000000ffff047224 */ /* 0x000fe400078e0a04 */
[--C-:B------:R-:W-:Y:S01]  /*1a00*/  @!P3 IMAD.IADD R46, R46, 0x1, -R3.reuse ;  /* 0x000000012e2eb824 */ /* 0x100fe200078e0a03 */
[----:B------:R-:W-:Y:S01]  /*1a10*/  ISETP.GT.U32.AND P3, PT, R3, R56, PT ;  /* 0x000000380300720c */ /* 0x000fe20003f64070 */
[--C-:B------:R-:W-:Y:S01]  /*1a20*/  @!P5 IMAD.IADD R52, R52, 0x1, -R3.reuse ;  /* 0x000000013434d824 */ /* 0x100fe200078e0a03 */
[----:B------:R-:W-:Y:S01]  /*1a30*/  ISETP.GE.AND P5, PT, R199, RZ, PT ;  /* 0x000000ffc700720c */ /* 0x000fe20003fa6270 */
[----:B------:R-:W-:Y:S02]  /*1a40*/  IMAD R58, R3, R4, R58 ;  /* 0x00000004033a7224 */ /* 0x000fe400078e023a */
[----:B------:R-:W-:Y:S01]  /*1a50*/  @!P4 IMAD.IADD R48, R48, 0x1, -R3 ;  /* 0x000000013030c824 */ /* 0x000fe200078e0a03 */
[----:B------:R-:W-:Y:S01]  /*1a60*/  ISETP.GE.AND P4, PT, R201, RZ, PT ;  /* 0x000000ffc900720c */ /* 0x000fe20003f86270 */
[----:B------:R-:W-:-:S04]  /*1a70*/  IMAD.HI.U32 R4, R6, R60, RZ ;  /* 0x0000003c06047227 */ /* 0x000fc800078e00ff */
[--C-:B------:R-:W-:Y:S01]  /*1a80*/  @!P6 IMAD.IADD R54, R54, 0x1, -R3.reuse ;  /* 0x000000013636e824 */ /* 0x100fe200078e0a03 */
[----:B------:R-:W-:Y:S01]  /*1a90*/  ISETP.GE.AND P6, PT, R198, RZ, PT ;  /* 0x000000ffc600720c */ /* 0x000fe20003fc6270 */
[----:B------:R-:W-:Y:S02]  /*1aa0*/  IMAD.MOV R4, RZ, RZ, -R4 ;  /* 0x000000ffff047224 */ /* 0x000fe400078e0a04 */
[----:B------:R-:W-:Y:S01]  /*1ab0*/  @!P2 IMAD.MOV R46, RZ, RZ, -R46 ;  /* 0x000000ffff2ea224 */ /* 0x000fe200078e0a2e */
[C---:B------:R-:W-:Y:S01]  /*1ac0*/  ISETP.GT.U32.AND P2, PT, R3.reuse, R54, PT ;  /* 0x000000360300720c */ /* 0x040fe20003f44070 */
[C---:B------:R-:W-:Y:S02]  /*1ad0*/  IMAD R60, R3.reuse, R4, R60 ;  /* 0x00000004033c7224 */ /* 0x040fe400078e023c */
[----:B------:R-:W-:Y:S01]  /*1ae0*/  @!P3 IMAD.IADD R56, R56, 0x1, -R3 ;  /* 0x000000013838b824 */ /* 0x000fe200078e0a03 */
[----:B------:R-:W1:Y:S01]  /*1af0*/  I2F.RP R4, R88 ;  /* 0x0000005800047306 */ /* 0x000e620000209400 */
[----:B------:R-:W-:Y:S01]  /*1b00*/  @!P5 IMAD.MOV R48, RZ, RZ, -R48 ;  /* 0x000000ffff30d224 */ /* 0x000fe200078e0a30 */
[C---:B------:R-:W-:Y:S01]  /*1b10*/  ISETP.GT.U32.AND P3, PT, R3.reuse, R52, PT ;  /* 0x000000340300720c */ /* 0x040fe20003f64070 */
[----:B------:R-:W-:Y:S01]  /*1b20*/  @!P4 IMAD.MOV R44, RZ, RZ, -R44 ;  /* 0x000000ffff2cc224 */ /* 0x000fe200078e0a2c */
[C---:B------:R-:W-:Y:S01]  /*1b30*/  ISETP.GT.U32.AND P5, PT, R3.reuse, R58, PT ;  /* 0x0000003a0300720c */ /* 0x040fe20003fa4070 */
[----:B------:R-:W-:Y:S01]  /*1b40*/  @!P6 IMAD.MOV R50, RZ, RZ, -R50 ;  /* 0x000000ffff32e224 */ /* 0x000fe200078e0a32 */
[----:B------:R-:W-:Y:S01]  /*1b50*/  ISETP.GT.U32.AND P4, PT, R3, R56, PT ;  /* 0x000000380300720c */ /* 0x000fe20003f84070 */
[----:B------:R-:W-:Y:S01]  /*1b60*/  IMAD.HI.U32 R5, R6, R62, RZ ;  /* 0x0000003e06057227 */ /* 0x000fe200078e00ff */
[----:B------:R-:W-:-:S03]  /*1b70*/  ISETP.GE.AND P6, PT, R197, RZ, PT ;  /* 0x000000ffc500720c */ /* 0x000fc60003fc6270 */
[----:B------:R-:W-:Y:S01]  /*1b80*/  @!P2 IMAD.IADD R54, R54, 0x1, -R3 ;  /* 0x000000013636a824 */ /* 0x000fe200078e0a03 */
[C---:B------:R-:W-:Y:S01]  /*1b90*/  ISETP.GT.U32.AND P2, PT, R3.reuse, R60, PT ;  /* 0x0000003c0300720c */ /* 0x040fe20003f44070 */
[----:B------:R-:W-:Y:S02]  /*1ba0*/  IMAD.MOV R5, RZ, RZ, -R5 ;  /* 0x000000ffff057224 */ /* 0x000fe400078e0a05 */
[----:B------:R-:W-:Y:S01]  /*1bb0*/  IMAD.HI.U32 R7, R6, R64, RZ ;  /* 0x0000004006077227 */ /* 0x000fe200078e00ff */
[----:B-1----:R-:W1:Y:S03]  /*1bc0*/  MUFU.RCP R4, R4 ;  /* 0x0000000400047308 */ /* 0x002e660000001000 */
[----:B------:R-:W-:Y:S02]  /*1bd0*/  IMAD R62, R3, R5, R62 ;  /* 0x00000005033e7224 */ /* 0x000fe400078e023e */
[--C-:B------:R-:W-:Y:S01]  /*1be0*/  @!P3 IMAD.IADD R52, R52, 0x1, -R3.reuse ;  /* 0x000000013434b824 */ /* 0x100fe200078e0a03 */
[----:B------:R-:W-:Y:S01]  /*1bf0*/  ISETP.GE.AND P3, PT, R196, RZ, PT ;  /* 0x000000ffc400720c */ /* 0x000fe20003f66270 */
[--C-:B------:R-:W-:Y:S01]  /*1c00*/  @!P5 IMAD.IADD R58, R58, 0x1, -R3.reuse ;  /* 0x000000013a3ad824 */ /* 0x100fe200078e0a03 */
[----:B------:R-:W-:Y:S01]  /*1c10*/  ISETP.GE.AND P5, PT, R195, RZ, PT ;  /* 0x000000ffc300720c */ /* 0x000fe20003fa6270 */
[----:B------:R-:W-:Y:S01]  /*1c20*/  @!P4 IMAD.IADD R56, R56, 0x1, -R3 ;  /* 0x000000013838c824 */ /* 0x000fe200078e0a03 */
[----:B------:R-:W-:Y:S01]  /*1c30*/  ISETP.GT.U32.AND P4, PT, R3, R62, PT ;  /* 0x0000003e0300720c */ /* 0x000fe20003f84070 */
[----:B------:R-:W-:-:S02]  /*1c40*/  IMAD.MOV R7, RZ, RZ, -R7 ;  /* 0x000000ffff077224 */ /* 0x000fc400078e0a07 */
[----:B------:R-:W-:Y:S01]  /*1c50*/  @!P6 IMAD.MOV R52, RZ, RZ, -R52 ;  /* 0x000000ffff34e224 */ /* 0x000fe200078e0a34 */
[C---:B------:R-:W-:Y:S01]  /*1c60*/  ISETP.GT.U32.AND P6, PT, R3.reuse, R58, PT ;  /* 0x0000003a0300720c */ /* 0x040fe20003fc4070 */
[----:B------:R-:W-:Y:S02]  /*1c70*/  IMAD R64, R3, R7, R64 ;  /* 0x0000000703407224 */ /* 0x000fe400078e0240 */
[----:B------:R-:W-:Y:S01]  /*1c80*/  @!P2 IMAD.IADD R60, R60, 0x1, -R3 ;  /* 0x000000013c3ca824 */ /* 0x000fe200078e0a03 */
[----:B------:R-:W-:Y:S01]  /*1c90*/  ISETP.GE.AND P2, PT, R163, RZ, PT ;  /* 0x000000ffa300720c */ /* 0x000fe20003f46270 */
[----:B------:R-:W-:-:S04]  /*1ca0*/  IMAD.HI.U32 R7, R6, R68, RZ ;  /* 0x0000004406077227 */ /* 0x000fc800078e00ff */
[----:B------:R-:W-:-:S04]  /*1cb0*/  IMAD.HI.U32 R5, R6, R66, RZ ;  /* 0x0000004206057227 */ /* 0x000fc800078e00ff */
[----:B------:R-:W-:Y:S02]  /*1cc0*/  IMAD.MOV R7, RZ, RZ, -R7 ;  /* 0x000000ffff077224 */ /* 0x000fe400078e0a07 */
[----:B------:R-:W-:Y:S02]  /*1cd0*/  IMAD.MOV R5, RZ, RZ, -R5 ;  /* 0x000000ffff057224 */ /* 0x000fe400078e0a05 */
[----:B------:R-:W-:Y:S02]  /*1ce0*/  IMAD.IADD R155, R155, 0x1, R207 ;  /* 0x000000019b9b7824 */ /* 0x000fe400078e02cf */
[----:B------:R-:W-:Y:S01]  /*1cf0*/  @!P3 IMAD.MOV R54, RZ, RZ, -R54 ;  /* 0x000000ffff36b224 */ /* 0x000fe200078e0a36 */
[C---:B------:R-:W-:Y:S01]  /*1d00*/  ISETP.GT.U32.AND P3, PT, R3.reuse, R60, PT ;  /* 0x0000003c0300720c */ /* 0x040fe20003f64070 */
[----:B------:R-:W-:Y:S01]  /*1d10*/  IMAD R68, R3, R7, R68 ;  /* 0x0000000703447224 */ /* 0x000fe200078e0244 */
[----:B------:R-:W-:Y:S01]  /*1d20*/  IABS R7, R156 ;  /* 0x0000009c00077213 */ /* 0x000fe20000000000 */
[----:B------:R-:W-:Y:S01]  /*1d30*/  @!P4 IMAD.IADD R62, R62, 0x1, -R3 ;  /* 0x000000013e3ec824 */ /* 0x000fe200078e0a03 */
[----:B------:R-:W-:Y:S01]  /*1d40*/  IABS R72, R155 ;  /* 0x0000009b00487213 */ /* 0x000fe20000000000 */
[----:B------:R-:W-:-:S03]  /*1d50*/  IMAD.HI.U32 R9, R6, R70, RZ ;  /* 0x0000004606097227 */ /* 0x000fc600078e00ff */
[C---:B------:R-:W-:Y:S01]  /*1d60*/  ISETP.GT.U32.AND P4, PT, R3.reuse, R62, PT ;  /* 0x0000003e0300720c */ /* 0x040fe20003f84070 */
[----:B-1----:R-:W-:Y:S02]  /*1d70*/  VIADD R4, R4, 0xffffffe ;  /* 0x0ffffffe04047836 */ /* 0x002fe40000000000 */
[----:B------:R-:W-:Y:S02]  /*1d80*/  @!P6 IMAD.IADD R58, R58, 0x1, -R3 ;  /* 0x000000013a3ae824 */ /* 0x000fe400078e0a03 */
[----:B------:R-:W-:Y:S01]  /*1d90*/  @!P5 IMAD.MOV R56, RZ, RZ, -R56 ;  /* 0x000000ffff38d224 */ /* 0x000fe200078e0a38 */
[C---:B------:R-:W-:Y:S01]  /*1da0*/  ISETP.GT.U32.AND P5, PT, R3.reuse, R64, PT ;  /* 0x000000400300720c */ /* 0x040fe20003fa4070 */
[C---:B------:R-:W-:Y:S02]  /*1db0*/  IMAD R66, R3.reuse, R5, R66 ;  /* 0x0000000503427224 */ /* 0x040fe400078e0242 */
[----:B------:R-:W-:Y:S01]  /*1dc0*/  IMAD.MOV R9, RZ, RZ, -R9 ;  /* 0x000000ffff097224 */ /* 0x000fe200078e0a09 */
[----:B------:R1:W2:Y:S01]  /*1dd0*/  F2I.FTZ.U32.TRUNC.NTZ R5, R4 ;  /* 0x0000000400057305 */ /* 0x0002a2000021f000 */
[----:B------:R-:W-:Y:S01]  /*1de0*/  @!P2 IMAD.MOV R58, RZ, RZ, -R58 ;  /* 0x000000ffff3aa224 */ /* 0x000fe200078e0a3a */
[C---:B------:R-:W-:Y:S01]  /*1df0*/  ISETP.GT.U32.AND P2, PT, R3.reuse, R68, PT ;  /* 0x000000440300720c */ /* 0x040fe20003f44070 */
[C---:B------:R-:W-:Y:S01]  /*1e00*/  IMAD R70, R3.reuse, R9, R70 ;  /* 0x0000000903467224 */ /* 0x040fe200078e0246 */
[----:B------:R-:W-:Y:S01]  /*1e10*/  ISETP.GT.U32.AND P6, PT, R3, R66, PT ;  /* 0x000000420300720c */ /* 0x000fe20003fc4070 */
[----:B------:R-:W-:-:S02]  /*1e20*/  @!P3 IMAD.IADD R60, R60, 0x1, -R3 ;  /* 0x000000013c3cb824 */ /* 0x000fc400078e0a03 */
[----:B------:R-:W-:Y:S01]  /*1e30*/  @!P4 IMAD.IADD R62, R62, 0x1, -R3 ;  /* 0x000000013e3ec824 */ /* 0x000fe200078e0a03 */
[----:B------:R-:W-:Y:S01]  /*1e40*/  ISETP.GT.U32.AND P3, PT, R3, R70, PT ;  /* 0x000000460300720c */ /* 0x000fe20003f64070 */
[----:B-1----:R-:W-:-:S04]  /*1e50*/  IMAD.HI.U32 R4, R6, R7, RZ ;  /* 0x0000000706047227 */ /* 0x002fc800078e00ff */
[----:B------:R-:W-:-:S04]  /*1e60*/  IMAD.HI.U32 R6, R6, R72, RZ ;  /* 0x0000004806067227 */ /* 0x000fc800078e00ff */
[----:B------:R-:W-:Y:S02]  /*1e70*/  IMAD.MOV R4, RZ, RZ, -R4 ;  /* 0x000000ffff047224 */ /* 0x000fe400078e0a04 */
[----:B------:R-:W-:Y:S02]  /*1e80*/  IMAD.MOV R9, RZ, RZ, -R6 ;  /* 0x000000ffff097224 */ /* 0x000fe400078e0a06 */
[C---:B------:R-:W-:Y:S02]  /*1e90*/  IMAD R6, R3.reuse, R4, R7 ;  /* 0x0000000403067224 */ /* 0x040fe400078e0207 */
[--C-:B------:R-:W-:Y:S01]  /*1ea0*/  @!P5 IMAD.IADD R64, R64, 0x1, -R3.reuse ;  /* 0x000000014040d824 */ /* 0x100fe200078e0a03 */
[----:B------:R-:W-:Y:S01]  /*1eb0*/  ISETP.GE.AND P5, PT, R162, RZ, PT ;  /* 0x000000ffa200720c */ /* 0x000fe20003fa6270 */
[--C-:B------:R-:W-:Y:S01]  /*1ec0*/  @!P2 IMAD.IADD R68, R68, 0x1, -R3.reuse ;  /* 0x000000014444a824 */ /* 0x100fe200078e0a03 */
[C---:B------:R-:W-:Y:S01]  /*1ed0*/  ISETP.GT.U32.AND P4, PT, R3.reuse, R6, PT ;  /* 0x000000060300720c */ /* 0x040fe20003f84070 */
[--C-:B------:R-:W-:Y:S01]  /*1ee0*/  @!P6 IMAD.IADD R66, R66, 0x1, -R3.reuse ;  /* 0x000000014242e824 */ /* 0x100fe200078e0a03 */
[----:B------:R-:W-:Y:S01]  /*1ef0*/  ISETP.GT.U32.AND P2, PT, R3, R64, PT ;  /* 0x000000400300720c */ /* 0x000fe20003f44070 */
[----:B------:R-:W-:Y:S01]  /*1f00*/  @!P3 IMAD.IADD R70, R70, 0x1, -R3 ;  /* 0x000000014646b824 */ /* 0x000fe200078e0a03 */
[----:B------:R-:W-:Y:S01]  /*1f10*/  ISETP.GE.AND P6, PT, R161, RZ, PT ;  /* 0x000000ffa100720c */ /* 0x000fe20003fc6270 */
[C---:B------:R-:W-:Y:S01]  /*1f20*/  IMAD R72, R3.reuse, R9, R72 ;  /* 0x0000000903487224 */ /* 0x040fe200078e0248 */
[----:B------:R-:W-:Y:S01]  /*1f30*/  ISETP.GT.U32.AND P3, PT, R3, R66, PT ;  /* 0x000000420300720c */ /* 0x000fe20003f64070 */
[----:B--2---:R-:W-:Y:S01]  /*1f40*/  IMAD.MOV R7, RZ, RZ, -R5 ;  /* 0x000000ffff077224 */ /* 0x004fe200078e0a05 */
[----:B------:R-:W-:Y:S01]  /*1f50*/  LOP3.LUT R9, RZ, R139, RZ, 0x33, !PT ;  /* 0x0000008bff097212 */ /* 0x000fe200078e33ff */
[----:B------:R-:W-:-:S02]  /*1f60*/  IMAD.MOV.U32 R4, RZ, RZ, RZ ;  /* 0x000000ffff047224 */ /* 0x000fc400078e00ff */
[----:B------:R-:W-:Y:S01]  /*1f70*/  @!P5 IMAD.MOV R60, RZ, RZ, -R60 ;  /* 0x000000ffff3cd224 */ /* 0x000fe200078e0a3c */
[C---:B------:R-:W-:Y:S01]  /*1f80*/  ISETP.GT.U32.AND P5, PT, R3.reuse, R70, PT ;  /* 0x000000460300720c */ /* 0x040fe20003fa4070 */
[--C-:B------:R-:W-:Y:S01]  /*1f90*/  @!P4 IMAD.IADD R6, R6, 0x1, -R3.reuse ;  /* 0x000000010606c824 */ /* 0x100fe200078e0a03 */
[C---:B------:R-:W-:Y:S01]  /*1fa0*/  ISETP.GT.U32.AND P4, PT, R3.reuse, R68, PT ;  /* 0x000000440300720c */ /* 0x040fe20003f84070 */
[--C-:B------:R-:W-:Y:S01]  /*1fb0*/  @!P2 IMAD.IADD R64, R64, 0x1, -R3.reuse ;  /* 0x000000014040a824 */ /* 0x100fe200078e0a03 */
[C---:B------:R-:W-:Y:S01]  /*1fc0*/  ISETP.GT.U32.AND P2, PT, R3.reuse, R72, PT ;  /* 0x000000480300720c */ /* 0x040fe20003f44070 */
[----:B------:R-:W-:Y:S01]  /*1fd0*/  @!P6 IMAD.MOV R62, RZ, RZ, -R62 ;  /* 0x000000ffff3ee224 */ /* 0x000fe200078e0a3e */
[----:B------:R-:W-:Y:S01]  /*1fe0*/  ISETP.GT.U32.AND P6, PT, R3, R6, PT ;  /* 0x000000060300720c */ /* 0x000fe20003fc4070 */
[----:B------:R-:W-:Y:S02]  /*1ff0*/  IMAD R7, R7, R88, RZ ;  /* 0x0000005807077224 */ /* 0x000fe400078e02ff */
[----:B------:R-:W-:Y:S01]  /*2000*/  VIADD R229, R208, UR4 ;  /* 0x00000004d0e57c36 */ /* 0x000fe20008000000 */
[----:B------:R-:W-:Y:S01]  /*2010*/  ULDC UR4, c[0x0][0x240] ;  /* 0x0000900000047ab9 */ /* 0x000fe20000000800 */
[--C-:B------:R-:W-:Y:S01]  /*2020*/  @!P3 IMAD.IADD R66, R66, 0x1, -R3.reuse ;  /* 0x000000014242b824 */ /* 0x100fe200078e0a03 */
[----:B------:R-:W-:Y:S01]  /*2030*/  ISETP.GE.AND P3, PT, R91, UR12, PT ;  /* 0x0000000c5b007c0c */ /* 0x000fe2000bf66270 */
[--C-:B------:R-:W-:Y:S01]  /*2040*/  @!P5 IMAD.IADD R70, R70, 0x1, -R3.reuse ;  /* 0x000000014646d824 */ /* 0x100fe200078e0a03 */
[----:B------:R-:W-:Y:S01]  /*2050*/  ISETP.GE.AND P5, PT, R160, RZ, PT ;  /* 0x000000ffa000720c */ /* 0x000fe20003fa6270 */
[--C-:B------:R-:W-:Y:S01]  /*2060*/  @!P4 IMAD.IADD R68, R68, 0x1, -R3.reuse ;  /* 0x000000014444c824 */ /* 0x100fe200078e0a03 */
[----:B------:R-:W-:Y:S01]  /*2070*/  ISETP.GE.AND P4, PT, R15, UR12, PT ;  /* 0x0000000c0f007c0c */ /* 0x000fe2000bf86270 */
[----:B------:R-:W-:Y:S01]  /*2080*/  @!P2 IMAD.IADD R72, R72, 0x1, -R3 ;  /* 0x000000014848a824 */ /* 0x000fe200078e0a03 */
[----:B------:R-:W-:Y:S01]  /*2090*/  IABS R11, R229 ;  /* 0x000000e5000b7213 */ /* 0x000fe20000000000 */
[----:B------:R-:W-:Y:S01]  /*20a0*/  IMAD.HI.U32 R4, R5, R7, R4 ;  /* 0x0000000705047227 */ /* 0x000fe200078e0004 */
[----:B------:R-:W-:-:S02]  /*20b0*/  SEL R5, RZ, UR9, P4 ;  /* 0x00000009ff057c07 */ /* 0x000fc4000a000000 */
[----:B------:R-:W-:Y:S01]  /*20c0*/  ISETP.GT.U32.AND P4, PT, R3, R72, PT ;  /* 0x000000480300720c */ /* 0x000fe20003f84070 */
[----:B------:R-:W-:Y:S01]  /*20d0*/  @!P6 IMAD.IADD R6, R6, 0x1, -R3 ;  /* 0x000000010606e824 */ /* 0x000fe200078e0a03 */
[----:B------:R-:W-:Y:S01]  /*20e0*/  SEL R7, RZ, UR9, P3 ;  /* 0x00000009ff077c07 */ /* 0x000fe20009800000 */
[----:B------:R-:W-:Y:S01]  /*20f0*/  IMAD.HI.U32 R4, R4, R11, RZ ;  /* 0x0000000b04047227 */ /* 0x000fe200078e00ff */
[----:B------:R-:W-:Y:S02]  /*2100*/  ISETP.GE.AND P6, PT, R159, RZ, PT ;  /* 0x000000ff9f00720c */ /* 0x000fe40003fc6270 */
[----:B------:R-:W-:Y:S01]  /*2110*/  ISETP.GE.AND P3, PT, R157, RZ, PT ;  /* 0x000000ff9d00720c */ /* 0x000fe20003f66270 */
[----:B------:R-:W-:Y:S01]  /*2120*/  @!P5 IMAD.MOV R64, RZ, RZ, -R64 ;  /* 0x000000ffff40d224 */ /* 0x000fe200078e0a40 */
[----:B------:R-:W-:Y:S01]  /*2130*/  ISETP.GE.AND P2, PT, R158, RZ, PT ;  /* 0x000000ff9e00720c */ /* 0x000fe20003f46270 */
[----:B------:R-:W-:Y:S01]  /*2140*/  IMAD.MOV R4, RZ, RZ, -R4 ;  /* 0x000000ffff047224 */ /* 0x000fe200078e0a04 */
[----:B------:R-:W-:Y:S01]  /*2150*/  ISETP.GE.AND P5, PT, R156, RZ, PT ;  /* 0x000000ff9c00720c */ /* 0x000fe20003fa6270 */
[----:B------:R-:W-:-:S02]  /*2160*/  IMAD.MOV.U32 R82, RZ, RZ, R6 ;  /* 0x000000ffff527224 */ /* 0x000fc400078e0006 */
[----:B------:R-:W-:Y:S01]  /*2170*/  @!P4 IMAD.IADD R72, R72, 0x1, -R3 ;  /* 0x000000014848c824 */ /* 0x000fe200078e0a03 */
[----:B------:R-:W-:Y:S01]  /*2180*/  ISETP.GE.AND P4, PT, R155, RZ, PT ;  /* 0x000000ff9b00720c */ /* 0x000fe20003f86270 */
[----:B------:R-:W-:Y:S02]  /*2190*/  IMAD R11, R88, R4, R11 ;  /* 0x00000004580b7224 */ /* 0x000fe400078e020b */
[----:B------:R-:W-:Y:S02]  /*21a0*/  IMAD.U32 R4, RZ, RZ, UR22 ;  /* 0x00000016ff047e24 */ /* 0x000fe4000f8e00ff */
[----:B------:R-:W-:Y:S02]  /*21b0*/  IMAD R3, R2, UR22, RZ ;  /* 0x0000001602037c24 */ /* 0x000fe4000f8e02ff */
[----:B------:R-:W-:Y:S01]  /*21c0*/  @!P6 IMAD.MOV R66, RZ, RZ, -R66 ;  /* 0x000000ffff42e224 */ /* 0x000fe200078e0a42 */
[----:B------:R-:W-:Y:S01]  /*21d0*/  ISETP.NE.U32.AND P6, PT, R5, RZ, PT ;  /* 0x000000ff0500720c */ /* 0x000fe20003fc5070 */
[----:B------:R-:W-:Y:S01]  /*21e0*/  @!P3 IMAD.MOV R70, RZ, RZ, -R70 ;  /* 0x000000ffff46b224 */ /* 0x000fe200078e0a46 */
[----:B------:R-:W-:Y:S01]  /*21f0*/  ISETP.GE.AND P3, PT, R244, UR12, PT ;  /* 0x0000000cf4007c0c */ /* 0x000fe2000bf66270 */
[----:B------:R-:W-:-:S02]  /*2200*/  IMAD.U32 R5, RZ, RZ, UR22 ;  /* 0x00000016ff057e24 */ /* 0x000fc4000f8e00ff */
[----:B------:R-:W-:Y:S02]  /*2210*/  IMAD R4, R4, 0x2, R3 ;  /* 0x0000000204047824 */ /* 0x000fe400078e0203 */
[----:B------:R-:W-:Y:S01]  /*2220*/  @!P2 IMAD.MOV R68, RZ, RZ, -R68 ;  /* 0x000000ffff44a224 */ /* 0x000fe200078e0a44 */
[----:B------:R-:W-:Y:S01]  /*2230*/  ISETP.NE.U32.AND P2, PT, R7, RZ, PT ;  /* 0x000000ff0700720c */ /* 0x000fe20003f45070 */
[----:B------:R-:W-:Y:S01]  /*2240*/  @!P5 IMAD.MOV R82, RZ, RZ, -R82 ;  /* 0x000000ffff52d224 */ /* 0x000fe200078e0a52 */
[----:B------:R-:W-:Y:S01]  /*2250*/  SEL R7, RZ, UR9, P3 ;  /* 0x00000009ff077c07 */ /* 0x000fe20009800000 */
[----:B------:R-:W-:Y:S01]  /*2260*/  IMAD.U32 R6, RZ, RZ, UR22 ;  /* 0x00000016ff067e24 */ /* 0x000fe2000f8e00ff */
[----:B------:R-:W-:Y:S01]  /*2270*/  ISETP.GT.U32.AND P5, PT, R88, R11, PT ;  /* 0x0000000b5800720c */ /* 0x000fe20003fa4070 */
[----:B------:R-:W-:Y:S01]  /*2280*/  IMAD R5, R5, 0x2, R4 ;  /* 0x0000000205057824 */ /* 0x000fe200078e0204 */
[----:B------:R-:W-:Y:S01]  /*2290*/  ISETP.NE.U32.AND P3, PT, R7, RZ, PT ;  /* 0x000000ff0700720c */ /* 0x000fe20003f65070 */
[----:B------:R-:W-:-:S02]  /*22a0*/  IMAD.MOV.U32 R86, RZ, RZ, R72 ;  /* 0x000000ffff567224 */ /* 0x000fc400078e0048 */
[----:B------:R-:W-:Y:S02]  /*22b0*/  IMAD.U32 R7, RZ, RZ, UR22 ;  /* 0x00000016ff077e24 */ /* 0x000fe4000f8e00ff */
[----:B------:R-:W-:Y:S02]  /*22c0*/  IMAD R6, R6, 0x2, R5 ;  /* 0x0000000206067824 */ /* 0x000fe400078e0205 */
[----:B------:R-:W-:Y:S01]  /*22d0*/  @!P4 IMAD.MOV R86, RZ, RZ, -R86 ;  /* 0x000000ffff56c224 */ /* 0x000fe200078e0a56 */
[----:B------:R-:W-:Y:S01]  /*22e0*/  ISETP.NE.AND P4, PT, R139, RZ, PT ;  /* 0x000000ff8b00720c */ /* 0x000fe20003f85270 */
[----:B------:R-:W-:Y:S02]  /*22f0*/  IMAD R7, R7, 0x2, R6 ;  /* 0x0000000207077824 */ /* 0x000fe400078e0206 */
[----:B------:R-:W-:Y:S01]  /*2300*/  @!P5 IMAD.IADD R11, R11, 0x1, -R88 ;  /* 0x000000010b0bd824 */ /* 0x000fe200078e0a58 */
[C---:B------:R-:W-:Y:S01]  /*2310*/  SEL R63, R9.reuse, R28, !P4 ;  /* 0x0000001c093f7207 */ /* 0x040fe20006000000 */
[----:B------:R-:W-:Y:S01]  /*2320*/  IMAD.U32 R15, RZ, RZ, UR22 ;  /* 0x00000016ff0f7e24 */ /* 0x000fe2000f8e00ff */
[----:B------:R-:W-:Y:S01]  /*2330*/  SEL R85, R9, R82, !P4 ;  /* 0x0000005209557207 */ /* 0x000fe20006000000 */
[----:B------:R-:W-:Y:S01]  /*2340*/  IMAD R89, R89, UR22, RZ ;  /* 0x0000001659597c24 */ /* 0x000fe2000f8e02ff */
[C---:B------:R-:W-:Y:S01]  /*2350*/  SEL R23, R9.reuse, R8, !P4 ;  /* 0x0000000809177207 */ /* 0x040fe20006000000 */
[----:B------:R-:W-:Y:S01]  /*2360*/  IMAD R8, R90, 0x2, R7 ;  /* 0x000000025a087824 */ /* 0x000fe200078e0207 */
[----:B------:R-:W-:Y:S01]  /*2370*/  SEL R27, R9, R12, !P4 ;  /* 0x0000000c091b7207 */ /* 0x000fe20006000000 */
[----:B------:R-:W-:Y:S01]  /*2380*/  IMAD.SHL.U32 R154, R89, 0x4, RZ ;  /* 0x00000004599a7824 */ /* 0x000fe200078e00ff */
[C---:B------:R-:W-:Y:S01]  /*2390*/  SEL R57, R9.reuse, R16, !P4 ;  /* 0x0000001009397207 */ /* 0x040fe20006000000 */
[----:B------:R-:W-:Y:S01]  /*23a0*/  IMAD.U32 R16, RZ, RZ, UR22 ;  /* 0x00000016ff107e24 */ /* 0x000fe2000f8e00ff */
        /* <DEDUP_REMOVED lines=8> */
[----:B------:R-:W-:Y:S01]  /*2430*/  SEL R26, R9, R26, !P4 ;  /* 0x0000001a091a7207 */ /* 0x000fe20006000000 */
[----:B------:R-:W-:Y:S01]  /*2440*/  IMAD R23, R23, UR4, RZ ;  /* 0x0000000417177c24 */ /* 0x000fe2000f8e02ff */
[----:B------:R-:W-:Y:S01]  /*2450*/  SEL R30, R9, R30, !P4 ;  /* 0x0000001e091e7207 */ /* 0x000fe20006000000 */
[----:B------:R-:W-:Y:S01]  /*2460*/  IMAD R57, R57, UR4, RZ ;  /* 0x0000000439397c24 */ /* 0x000fe2000f8e02ff */
[C---:B------:R-:W-:Y:S01]  /*2470*/  SEL R65, R9.reuse, R32, !P4 ;  /* 0x0000002009417207 */ /* 0x040fe20006000000 */
[----:B------:R-:W-:Y:S01]  /*2480*/  IMAD.U32 R32, RZ, RZ, UR22 ;  /* 0x00000016ff207e24 */ /* 0x000fe2000f8e00ff */
        /* <DEDUP_REMOVED lines=14> */
[----:B------:R-:W-:Y:S01]  /*2570*/  SEL R73, R9, R48, !P4 ;  /* 0x0000003009497207 */ /* 0x000fe20006000000 */
[----:B------:R-:W-:Y:S01]  /*2580*/  IMAD R67, R67, UR4, RZ ;  /* 0x0000000443437c24 */ /* 0x000fe2000f8e02ff */
[----:B------:R-:W-:Y:S01]  /*2590*/  SEL R74, R9, R50, !P4 ;  /* 0x00000032094a7207 */ /* 0x000fe20006000000 */
[----:B------:R-:W-:Y:S01]  /*25a0*/  IMAD R69, R69, UR4, RZ ;  /* 0x0000000445457c24 */ /* 0x000fe2000f8e02ff */
[----:B------:R-:W-:Y:S01]  /*25b0*/  SEL R75, R9, R52, !P4 ;  /* 0x00000034094b7207 */ /* 0x000fe20006000000 */
[----:B------:R-:W-:Y:S01]  /*25c0*/  IMAD R71, R71, UR4, RZ ;  /* 0x0000000447477c24 */ /* 0x000fe2000f8e02ff */
[C---:B------:R-:W-:Y:S01]  /*25d0*/  SEL R76, R9.reuse, R54, !P4 ;  /* 0x00000036094c7207 */ /* 0x040fe20006000000 */
[----:B------:R-:W-:Y:S01]  /*25e0*/  IMAD R72, R72, UR4, RZ ;  /* 0x0000000448487c24 */ /* 0x000fe2000f8e02ff */
[----:B------:R-:W-:Y:S01]  /*25f0*/  SEL R77, R9, R56, !P4 ;  /* 0x00000038094d7207 */ /* 0x000fe20006000000 */
[----:B------:R-:W-:Y:S01]  /*2600*/  IMAD R56, R27, UR4, RZ ;  /* 0x000000041b387c24 */ /* 0x000fe2000f8e02ff */
[----:B------:R-:W-:Y:S01]  /*2610*/  SEL R78, R9, R60, !P4 ;  /* 0x0000003c094e7207 */ /* 0x000fe20006000000 */
[----:B------:R-:W-:Y:S01]  /*2620*/  IMAD R60, R31, UR4, RZ ;  /* 0x000000041f3c7c24 */ /* 0x000fe2000f8e02ff */
[C---:B------:R-:W-:Y:S01]  /*2630*/  SEL R79, R9.reuse, R62, !P4 ;  /* 0x0000003e094f7207 */ /* 0x040fe20006000000 */
        /* <DEDUP_REMOVED lines=8> */
[----:B------:R-:W-:Y:S01]  /*26c0*/  IMAD.SHL.U32 R153, R66, 0x4, RZ ;  /* 0x0000000442997824 */ /* 0x000fe200078e00ff */
[----:B------:R-:W-:Y:S01]  /*26d0*/  SEL R82, R9, R58, !P4 ;  /* 0x0000003a09527207 */ /* 0x000fe20006000000 */
[----:B------:R-:W-:Y:S01]  /*26e0*/  IMAD R70, R91, UR22, RZ ;  /* 0x000000165b467c24 */ /* 0x000fe2000f8e02ff */
[----:B------:R-:W-:Y:S01]  /*26f0*/  SEL R86, R9, R86, !P4 ;  /* 0x0000005609567207 */ /* 0x000fe20006000000 */
[----:B------:R-:W-:Y:S01]  /*2700*/  IMAD.U32 R9, RZ, RZ, UR22 ;  /* 0x00000016ff097e24 */ /* 0x000fe2000f8e00ff */
[----:B------:R-:W-:Y:S01]  /*2710*/  ISETP.GT.U32.AND P5, PT, R88, R11, PT ;  /* 0x0000000b5800720c */ /* 0x000fe20003fa4070 */
[----:B------:R-:W-:Y:S01]  /*2720*/  IMAD.SHL.U32 R152, R70, 0x4, RZ ;  /* 0x0000000446987824 */ /* 0x000fe200078e00ff */
[----:B------:R-:W-:Y:S01]  /*2730*/  ISETP.NE.AND P4, PT, R138, RZ, PT ;  /* 0x000000ff8a00720c */ /* 0x000fe20003f85270 */
[----:B------:R-:W-:-:S02]  /*2740*/  IMAD R9, R9, 0x2, R8 ;  /* 0x0000000209097824 */ /* 0x000fc400078e0208 */
[----:B------:R-:W-:Y:S02]  /*2750*/  IMAD R58, R29, UR4, RZ ;  /* 0x000000041d3a7c24 */ /* 0x000fe4000f8e02ff */
[----:B------:R-:W-:Y:S02]  /*2760*/  IMAD R194, R194, 0x4, R9 ;  /* 0x00000004c2c27824 */ /* 0x000fe400078e0209 */
[----:B------:R-:W-:Y:S02]  /*2770*/  IMAD R73, R73, UR4, RZ ;  /* 0x0000000449497c24 */ /* 0x000fe4000f8e02ff */
[----:B------:R-:W-:Y:S02]  /*2780*/  IMAD R150, R13, 0x2, R194 ;  /* 0x000000020d967824 */ /* 0x000fe400078e02c2 */
[----:B------:R-:W-:Y:S01]  /*2790*/  @!P5 IMAD.IADD R11, R11, 0x1, -R88 ;  /* 0x000000010b0bd824 */ /* 0x000fe200078e0a58 */
[----:B------:R-:W-:Y:S01]  /*27a0*/  ISETP.GE.AND P5, PT, R229, RZ, PT ;  /* 0x000000ffe500720c */ /* 0x000fe20003fa6270 */
[----:B------:R-:W-:-:S02]  /*27b0*/  IMAD R87, R87, 0x2, R150 ;  /* 0x0000000257577824 */ /* 0x000fc400078e0296 */
[----:B------:R-:W-:Y:S02]  /*27c0*/  IMAD.MOV.U32 R230, RZ, RZ, R11 ;  /* 0x000000ffffe67224 */ /* 0x000fe400078e000b */
[----:B------:R-:W-:Y:S02]  /*27d0*/  IMAD R10, R10, 0x2, R87 ;  /* 0x000000020a0a7824 */ /* 0x000fe400078e0257 */
[----:B------:R-:W-:Y:S02]  /*27e0*/  IMAD R88, R207, UR22, RZ ;  /* 0x00000016cf587c24 */ /* 0x000fe4000f8e02ff */
[----:B------:R-:W-:Y:S02]  /*27f0*/  IMAD R12, R13, 0x2, R10 ;  /* 0x000000020d0c7824 */ /* 0x000fe400078e020a */
[----:B------:R-:W-:Y:S02]  /*2800*/  IMAD.SHL.U32 R151, R88, 0x4, RZ ;  /* 0x0000000458977824 */ /* 0x000fe400078e00ff */
[----:B------:R-:W-:-:S02]  /*2810*/  IMAD R13, R15, 0x2, R12 ;  /* 0x000000020f0d7824 */ /* 0x000fc400078e020c */
[----:B------:R-:W-:Y:S01]  /*2820*/  @!P5 IMAD.MOV R230, RZ, RZ, -R230 ;  /* 0x000000ffffe6d224 */ /* 0x000fe200078e0ae6 */
[----:B------:R-:W-:Y:S01]  /*2830*/  @!P4 LOP3.LUT R230, RZ, R138, RZ, 0x33, !PT ;  /* 0x0000008affe6c212 */ /* 0x000fe200078e33ff */
[----:B------:R-:W-:Y:S02]  /*2840*/  IMAD R15, R16, 0x2, R13 ;  /* 0x00000002100f7824 */ /* 0x000fe400078e020d */
[----:B------:R-:W-:Y:S02]  /*2850*/  IMAD R74, R74, UR4, RZ ;  /* 0x000000044a4a7c24 */ /* 0x000fe4000f8e02ff */
[----:B------:R-:W-:Y:S02]  /*2860*/  IMAD R11, R18, 0x4, R15 ;  /* 0x00000004120b7824 */ /* 0x000fe400078e020f */
[----:B------:R-:W-:Y:S02]  /*2870*/  IMAD R230, R230, UR13, RZ ;  /* 0x0000000de6e67c24 */ /* 0x000fe4000f8e02ff */
[----:B------:R-:W-:-:S02]  /*2880*/  IMAD R16, R20, 0x2, R11 ;  /* 0x0000000214107824 */ /* 0x000fc400078e020b */
[----:B------:R-:W-:Y:S02]  /*2890*/  IMAD.SHL.U32 R231, R230, 0x4, RZ ;  /* 0x00000004e6e77824 */ /* 0x000fe400078e00ff */
[----:B------:R-:W-:Y:S02]  /*28a0*/  IMAD R17, R19, 0x2, R16 ;  /* 0x0000000213117824 */ /* 0x000fe400078e0210 */
[----:B------:R-:W-:Y:S01]  /*28b0*/  IMAD R75, R75, UR4, RZ ;  /* 0x000000044b4b7c24 */ /* 0x000fe2000f8e02ff */
[----:B------:R-:W-:Y:S01]  /*28c0*/  IADD3 R124, P4, R231, UR10, RZ ;  /* 0x0000000ae77c7c10 */ /* 0x000fe2000ff9e0ff */
[----:B------:R-:W-:Y:S02]  /*28d0*/  IMAD R18, R22, 0x2, R17 ;  /* 0x0000000216127824 */ /* 0x000fe400078e0211 */
[----:B------:R-:W-:Y:S01]  /*28e0*/  IMAD R22, R208, UR23, RZ ;  /* 0x00000017d0167c24 */ /* 0x000fe2000f8e02ff */
[----:B------:R-:W-:Y:S01]  /*28f0*/  LEA.HI.X.SX32 R25, R230, UR11, 0x2, P4 ;  /* 0x0000000be6197c11 */ /* 0x000fe2000a0f16ff */
[----:B------:R-:W-:Y:S01]  /*2900*/  IMAD R19, R21, 0x2, R18 ;  /* 0x0000000215137824 */ /* 0x000fe200078e0212 */
[-C--:B------:R-:W-:Y:S01]  /*2910*/  LEA R142, P5, R10, R124.reuse, 0x2 ;  /* 0x0000007c0a8e7211 */ /* 0x080fe200078a10ff */
[----:B------:R-:W-:Y:S01]  /*2920*/  IMAD R76, R76, UR4, RZ ;  /* 0x000000044c4c7c24 */ /* 0x000fe2000f8e02ff */
[-C--:B------:R-:W-:Y:S01]  /*2930*/  LEA R134, P4, R12, R124.reuse, 0x2 ;  /* 0x0000007c0c867211 */ /* 0x080fe200078810ff */
[----:B------:R-:W-:Y:S01]  /*2940*/  IMAD R20, R24, 0x2, R19 ;  /* 0x0000000218147824 */ /* 0x000fe200078e0213 */
[-C--:B------:R-:W-:Y:S01]  /*2950*/  LEA.HI.X.SX32 R143, R10, R25.reuse, 0x2, P5 ;  /* 0x000000190a8f7211 */ /* 0x080fe200028f16ff */
[----:B------:R-:W-:Y:S01]  /*2960*/  IMAD R77, R77, UR4, RZ ;  /* 0x000000044d4d7c24 */ /* 0x000fe2000f8e02ff */
[-C--:B------:R-:W-:Y:S01]  /*2970*/  LEA.HI.X.SX32 R135, R12, R25.reuse, 0x2, P4 ;  /* 0x000000190c877211 */ /* 0x080fe200020f16ff */
        /* <DEDUP_REMOVED lines=12> */
[----:B------:R-:W-:Y:S01]  /*2a40*/  IMAD R80, R80, UR4, RZ ;  /* 0x0000000450507c24 */ /* 0x000fe2000f8e02ff */
[-C--:B------:R-:W-:Y:S01]  /*2a50*/  LEA.HI.X.SX32 R39, R11, R25.reuse, 0x2, P5 ;  /* 0x000000190b277211 */ /* 0x080fe200028f16ff */
[----:B------:R-:W-:Y:S01]  /*2a60*/  IMAD R11, R37, 0x2, R12 ;  /* 0x00000002250b7824 */ /* 0x000fe200078e020c */
[-C--:B------:R-:W-:Y:S01]  /*2a70*/  LEA.HI.X.SX32 R167, R16, R25.reuse, 0x2, P4 ;  /* 0x0000001910a77211 */ /* 0x080fe200020f16ff */
[----:B------:R-:W-:Y:S01]  /*2a80*/  IMAD R81, R81, UR4, RZ ;  /* 0x0000000451517c24 */ /* 0x000fe2000f8e02ff */
[-C--:B------:R-:W-:Y:S01]  /*2a90*/  LEA R170, P5, R17, R124.reuse, 0x2 ;  /* 0x0000007c11aa7211 */ /* 0x080fe200078a10ff */
[----:B------:R-:W-:Y:S01]  /*2aa0*/  IMAD R13, R36, 0x2, R11 ;  /* 0x00000002240d7824 */ /* 0x000fe200078e020b */
        /* <DEDUP_REMOVED lines=8> */
[----:B------:R-:W-:Y:S01]  /*2b30*/  LEA R180, P4, R20, R124, 0x2 ;  /* 0x0000007c14b47211 */ /* 0x000fe200078810ff */
[----:B------:R-:W-:Y:S01]  /*2b40*/  IMAD R85, R85, UR4, RZ ;  /* 0x0000000455557c24 */ /* 0x000fe2000f8e02ff */
[-C--:B------:R-:W-:Y:S01]  /*2b50*/  LEA.HI.X.SX32 R105, R19, R25.reuse, 0x2, P5 ;  /* 0x0000001913697211 */ /* 0x080fe200028f16ff */
[----:B------:R-:W-:Y:S01]  /*2b60*/  IMAD R86, R86, UR4, RZ ;  /* 0x0000000456567c24 */ /* 0x000fe2000f8e02ff */
[----:B------:R-:W-:-:S02]  /*2b70*/  LEA.HI.X.SX32 R181, R20, R25, 0x2, P4 ;  /* 0x0000001914b57211 */ /* 0x000fc400020f16ff */
[CC--:B------:R-:W-:Y:S02]  /*2b80*/  LEA R178, P5, R21.reuse, R124.reuse, 0x2 ;  /* 0x0000007c15b27211 */ /* 0x0c0fe400078a10ff */
[CC--:B------:R-:W-:Y:S02]  /*2b90*/  LEA R148, P4, R10.reuse, R124.reuse, 0x2 ;  /* 0x0000007c0a947211 */ /* 0x0c0fe400078810ff */
[-C--:B------:R-:W-:Y:S02]  /*2ba0*/  LEA.HI.X.SX32 R179, R21, R25.reuse, 0x2, P5 ;  /* 0x0000001915b37211 */ /* 0x080fe400028f16ff */
[----:B------:R-:W-:Y:S01]  /*2bb0*/  LEA.HI.X.SX32 R149, R10, R25, 0x2, P4 ;  /* 0x000000190a957211 */ /* 0x000fe200020f16ff */
[----:B------:R-:W-:Y:S01]  /*2bc0*/  IMAD.SHL.U32 R10, R22, 0x4, RZ ;  /* 0x00000004160a7824 */ /* 0x000fe200078e00ff */
[-C--:B------:R-:W-:Y:S02]  /*2bd0*/  LEA R186, P5, R12, R124.reuse, 0x2 ;  /* 0x0000007c0cba7211 */ /* 0x080fe400078a10ff */
[----:B------:R-:W-:-:S02]  /*2be0*/  LEA R144, P4, R11, R124, 0x2 ;  /* 0x0000007c0b907211 */ /* 0x000fc400078810ff */
[-C--:B------:R-:W-:Y:S01]  /*2bf0*/  LEA.HI.X.SX32 R187, R12, R25.reuse, 0x2, P5 ;  /* 0x000000190cbb7211 */ /* 0x080fe200028f16ff */
[----:B------:R-:W-:Y:S01]  /*2c00*/  IMAD R12, R41, 0x2, R16 ;  /* 0x00000002290c7824 */ /* 0x000fe200078e0210 */
[-C--:B------:R-:W-:Y:S01]  /*2c10*/  LEA.HI.X.SX32 R145, R11, R25.reuse, 0x2, P4 ;  /* 0x000000190b917211 */ /* 0x080fe200020f16ff */
[----:B------:R-:W-:Y:S01]  /*2c20*/  IMAD.SHL.U32 R11, R194, 0x4, RZ ;  /* 0x00000004c20b7824 */ /* 0x000fe200078e00ff */
[-C--:B------:R-:W-:Y:S02]  /*2c30*/  LEA R130, P4, R15, R124.reuse, 0x2 ;  /* 0x0000007c0f827211 */ /* 0x080fe400078810ff */
[-C--:B------:R-:W-:Y:S02]  /*2c40*/  LEA R140, P5, R13, R124.reuse, 0x2 ;  /* 0x0000007c0d8c7211 */ /* 0x080fe400078a10ff */
[----:B------:R-:W-:Y:S02]  /*2c50*/  LEA.HI.X.SX32 R131, R15, R25, 0x2, P4 ;  /* 0x000000190f837211 */ /* 0x000fe400020f16ff */
[----:B------:R-:W-:-:S02]  /*2c60*/  LEA R126, P4, R12, R124, 0x2 ;  /* 0x0000007c0c7e7211 */ /* 0x000fc400078810ff */
[-C--:B------:R-:W-:Y:S01]  /*2c70*/  LEA.HI.X.SX32 R141, R13, R25.reuse, 0x2, P5 ;  /* 0x000000190d8d7211 */ /* 0x080fe200028f16ff */
[----:B------:R-:W-:Y:S01]  /*2c80*/  IMAD.SHL.U32 R13, R87, 0x4, RZ ;  /* 0x00000004570d7824 */ /* 0x000fe200078e00ff */
[-C--:B------:R-:W-:Y:S01]  /*2c90*/  LEA.HI.X.SX32 R127, R12, R25.reuse, 0x2, P4 ;  /* 0x000000190c7f7211 */ /* 0x080fe200020f16ff */
[----:B------:R-:W-:Y:S01]  /*2ca0*/  IMAD.SHL.U32 R12, R150, 0x4, RZ ;  /* 0x00000004960c7824 */ /* 0x000fe200078e00ff */
[-C--:B------:R-:W-:Y:S02]  /*2cb0*/  LEA R20, P5, R16, R124.reuse, 0x2 ;  /* 0x0000007c10147211 */ /* 0x080fe400078a10ff */
[----:B------:R-:W-:Y:S02]  /*2cc0*/  LEA R18, P4, R4, R124, 0x2 ;  /* 0x0000007c04127211 */ /* 0x000fe400078810ff */
[-C--:B------:R-:W-:Y:S02]  /*2cd0*/  LEA.HI.X.SX32 R21, R16, R25.reuse, 0x2, P5 ;  /* 0x0000001910157211 */ /* 0x080fe400028f16ff */
[----:B------:R-:W-:-:S02]  /*2ce0*/  LEA.HI.X.SX32 R19, R4, R25, 0x2, P4 ;  /* 0x0000001904137211 */ /* 0x000fc400020f16ff */
[CC--:B------:R-:W-:Y:S02]  /*2cf0*/  LEA R16, P4, R6.reuse, R124.reuse, 0x2 ;  /* 0x0000007c06107211 */ /* 0x0c0fe400078810ff */
[CC--:B------:R-:W-:Y:S02]  /*2d00*/  LEA R192, P5, R3.reuse, R124.reuse, 0x2 ;  /* 0x0000007c03c07211 */ /* 0x0c0fe400078a10ff */
[-C--:B------:R-:W-:Y:S02]  /*2d10*/  LEA.HI.X.SX32 R17, R6, R25.reuse, 0x2, P4 ;  /* 0x0000001906117211 */ /* 0x080fe400020f16ff */
[C---:B------:R-:W-:Y:S02]  /*2d20*/  LEA R188, P4, R8.reuse, R124, 0x2 ;  /* 0x0000007c08bc7211 */ /* 0x040fe400078810ff */
[-C--:B------:R-:W-:Y:S02]  /*2d30*/  LEA.HI.X.SX32 R193, R3, R25.reuse, 0x2, P5 ;  /* 0x0000001903c17211 */ /* 0x080fe400028f16ff */
[----:B------:R-:W-:-:S02]  /*2d40*/  LEA.HI.X.SX32 R189, R8, R25, 0x2, P4 ;  /* 0x0000001908bd7211 */ /* 0x000fc400020f16ff */
[----:B------:R-:W-:Y:S01]  /*2d50*/  IADD3 R24, P4, R10, UR24, RZ ;  /* 0x000000180a187c10 */ /* 0x000fe2000ff9e0ff */
[----:B------:R-:W-:Y:S01]  /*2d60*/  @!PT LDS RZ, [RZ] ;  /* 0x00000000fffff984 */ /* 0x000fe20000000800 */
[----:B------:R-:W-:Y:S01]  /*2d70*/  @!PT LDS RZ, [RZ] ;  /* 0x00000000fffff984 */ /* 0x000fe20000000800 */
[----:B------:R-:W-:Y:S01]  /*2d80*/  @!PT LDS RZ, [RZ] ;  /* 0x00000000fffff984 */ /* 0x000fe20000000800 */
[----:B------:R1:W-:Y:S01]  /*2d90*/  LDGSTS.E [R216], desc[UR18][R192.64], P1 ;  /* 0x00000000c0d87fae */ /* 0x0003e20008921852 */
[-C--:B------:R-:W-:Y:S02]  /*2da0*/  LEA R190, P5, R5, R124.reuse, 0x2 ;  /* 0x0000007c05be7211 */ /* 0x080fe400078a10ff */
[----:B------:R-:W-:Y:S01]  /*2db0*/  LEA.HI.X.SX32 R15, R22, UR25, 0x2, P4 ;  /* 0x00000019160f7c11 */ /* 0x000fe2000a0f16ff */
[----:B------:R-:W-:Y:S01]  /*2dc0*/  LDGSTS.E [R216+0x8], desc[UR18][R18.64], P6 ;  /* 0x0000800012d87fae */ /* 0x000fe2000b121852 */
[----:B------:R-:W-:Y:S02]  /*2dd0*/  IADD3 R174, P4, R11, R124, RZ ;  /* 0x0000007c0bae7210 */ /* 0x000fe40007f9e0ff */
[-C--:B------:R-:W-:Y:S01]  /*2de0*/  LEA.HI.X.SX32 R191, R5, R25.reuse, 0x2, P5 ;  /* 0x0000001905bf7211 */ /* 0x080fe200028f16ff */
[----:B------:R-:W-:Y:S01]  /*2df0*/  LDGSTS.E [R216+0x2000], desc[UR18][R38.64], P3 ;  /* 0x0200000026d87fae */ /* 0x000fe20009921852 */
[----:B------:R-:W-:-:S02]  /*2e00*/  LEA.HI.X.SX32 R175, R194, R25, 0x2, P4 ;  /* 0x00000019c2af7211 */ /* 0x000fc400020f16ff */
[-C--:B------:R-:W-:Y:S02]  /*2e10*/  IADD3 R168, P4, R12, R124.reuse, RZ ;  /* 0x0000007c0ca87210 */ /* 0x080fe40007f9e0ff */
[-C--:B------:R-:W-:Y:S02]  /*2e20*/  LEA R182, P5, R7, R124.reuse, 0x2 ;  /* 0x0000007c07b67211 */ /* 0x080fe400078a10ff */
[-C--:B------:R-:W-:Y:S02]  /*2e30*/  LEA.HI.X.SX32 R169, R150, R25.reuse, 0x2, P4 ;  /* 0x0000001996a97211 */ /* 0x080fe400020f16ff */
[----:B------:R-:W-:Y:S02]  /*2e40*/  IADD3 R164, P4, R13, R124, RZ ;  /* 0x0000007c0da47210 */ /* 0x000fe40007f9e0ff */
[-C--:B------:R-:W-:Y:S02]  /*2e50*/  LEA.HI.X.SX32 R183, R7, R25.reuse, 0x2, P5 ;  /* 0x0000001907b77211 */ /* 0x080fe400028f16ff */
[----:B------:R-:W-:-:S02]  /*2e60*/  LEA.HI.X.SX32 R165, R87, R25, 0x2, P4 ;  /* 0x0000001957a57211 */ /* 0x000fc400020f16ff */
[-C--:B------:R-:W-:Y:S02]  /*2e70*/  IADD3 R128, P4, R153, R124.reuse, RZ ;  /* 0x0000007c99807210 */ /* 0x080fe40007f9e0ff */
[CC--:B------:R-:W-:Y:S02]  /*2e80*/  LEA R184, P5, R9.reuse, R124.reuse, 0x2 ;  /* 0x0000007c09b87211 */ /* 0x0c0fe400078a10ff */
[-C--:B------:R-:W-:Y:S01]  /*2e90*/  LEA.HI.X.SX32 R129, R66, R25.reuse, 0x2, P4 ;  /* 0x0000001942817211 */ /* 0x080fe200020f16ff */
[----:B------:R-:W-:Y:S01]  /*2ea0*/  IMAD R66, R34, UR4, RZ ;  /* 0x0000000422427c24 */ /* 0x000fe2000f8e02ff */
[-C--:B------:R-:W-:Y:S02]  /*2eb0*/  IADD3 R172, P4, R152, R124.reuse, RZ ;  /* 0x0000007c98ac7210 */ /* 0x080fe40007f9e0ff */
[----:B------:R-:W-:Y:S02]  /*2ec0*/  LEA.HI.X.SX32 R185, R9, R25, 0x2, P5 ;  /* 0x0000001909b97211 */ /* 0x000fe400028f16ff */
[----:B------:R-:W-:-:S02]  /*2ed0*/  IADD3 R176, P5, R154, R124, RZ ;  /* 0x0000007c9ab07210 */ /* 0x000fc40007fbe0ff */
[-C--:B------:R-:W-:Y:S01]  /*2ee0*/  LEA.HI.X.SX32 R173, R70, R25.reuse, 0x2, P4 ;  /* 0x0000001946ad7211 */ /* 0x080fe200020f16ff */
[----:B------:R-:W-:Y:S01]  /*2ef0*/  IMAD R70, R42, UR4, RZ ;  /* 0x000000042a467c24 */ /* 0x000fe2000f8e02ff */
[----:B------:R-:W-:Y:S01]  /*2f00*/  IADD3 R124, P4, R151, R124, RZ ;  /* 0x0000007c977c7210 */ /* 0x000fe20007f9e0ff */
[----:B------:R-:W-:Y:S01]  /*2f10*/  UIADD3 UR4, UR12, -0x40, URZ ;  /* 0xffffffc00c047890 */ /* 0x000fe2000fffe03f */
[-C--:B------:R-:W-:Y:S02]  /*2f20*/  LEA.HI.X.SX32 R177, R89, R25.reuse, 0x2, P5 ;  /* 0x0000001959b17211 */ /* 0x080fe400028f16ff */
[----:B------:R-:W-:Y:S02]  /*2f30*/  LEA.HI.X.SX32 R125, R88, R25, 0x2, P4 ;  /* 0x00000019587d7211 */ /* 0x000fe400020f16ff */
[-C--:B------:R-:W-:Y:S02]  /*2f40*/  LEA R132, P4, R23, R24.reuse, 0x2 ;  /* 0x0000001817847211 */ /* 0x080fe400078810ff */
[----:B------:R-:W-:-:S02]  /*2f50*/  LEA R106, P5, R56, R24, 0x2 ;  /* 0x00000018386a7211 */ /* 0x000fc400078a10ff */
[-C--:B------:R-:W-:Y:S02]  /*2f60*/  LEA.HI.X.SX32 R133, R23, R15.reuse, 0x2, P4 ;  /* 0x0000000f17857211 */ /* 0x080fe400020f16ff */
[CC--:B------:R-:W-:Y:S02]  /*2f70*/  LEA R88, P4, R57.reuse, R24.reuse, 0x2 ;  /* 0x0000001839587211 */ /* 0x0c0fe400078810ff */
[-C--:B------:R-:W-:Y:S02]  /*2f80*/  LEA.HI.X.SX32 R107, R56, R15.reuse, 0x2, P5 ;  /* 0x0000000f386b7211 */ /* 0x080fe400028f16ff */
[-C--:B------:R-:W-:Y:S02]  /*2f90*/  LEA R40, P5, R58, R24.reuse, 0x2 ;  /* 0x000000183a287211 */ /* 0x080fe400078a10ff */
[----:B------:R-:W-:Y:S02]  /*2fa0*/  LEA.HI.X.SX32 R89, R57, R15, 0x2, P4 ;  /* 0x0000000f39597211 */ /* 0x000fe400020f16ff */
        /* <DEDUP_REMOVED lines=38> */
[-C--:B------:R-:W-:Y:S02]  /*3210*/  LEA R28, P5, R82, R24.reuse, 0x2 ;  /* 0x00000018521c7211 */ /* 0x080fe400078a10ff */
        /* <DEDUP_REMOVED lines=17> */
[----:B------:R-:W-:Y:S02]  /*3330*/  ISETP.GE.AND P4, PT, R243, UR12, PT ;  /* 0x0000000cf3007c0c */ /* 0x000fe4000bf86270 */
[----:B------:R-:W-:Y:S02]  /*3340*/  LEA.HI.X.SX32 R25, R86, R15, 0x2, P5 ;  /* 0x0000000f56197211 */ /* 0x000fe400028f16ff */
[----:B------:R-:W-:Y:S02]  /*3350*/  SEL R15, RZ, UR9, P4 ;  /* 0x00000009ff0f7c07 */ /* 0x000fe4000a000000 */
[----:B------:R-:W-:Y:S02]  /*3360*/  ISETP.GE.AND P5, PT, R204, UR12, PT ;  /* 0x0000000ccc007c0c */ /* 0x000fe4000bfa6270 */
[----:B------:R-:W-:-:S02]  /*3370*/  ISETP.NE.U32.AND P1, PT, R15, RZ, PT ;  /* 0x000000ff0f00720c */ /* 0x000fc40003f25070 */
[----:B------:R-:W-:Y:S02]  /*3380*/  ISETP.GE.AND P4, PT, R203, UR12, PT ;  /* 0x0000000ccb007c0c */ /* 0x000fe4000bf86270 */
[----:B------:R-:W-:Y:S02]  /*3390*/  SEL R203, RZ, UR9, P5 ;  /* 0x00000009ffcb7c07 */ /* 0x000fe4000a800000 */
[----:B------:R-:W-:Y:S02]  /*33a0*/  ISETP.GE.AND P5, PT, R242, UR12, PT ;  /* 0x0000000cf2007c0c */ /* 0x000fe4000bfa6270 */
[----:B------:R-:W-:Y:S02]  /*33b0*/  SEL R15, RZ, UR9, P4 ;  /* 0x00000009ff0f7c07 */ /* 0x000fe4000a000000 */
[----:B------:R-:W-:Y:S02]  /*33c0*/  ISETP.NE.U32.AND P4, PT, R203, RZ, PT ;  /* 0x000000ffcb00720c */ /* 0x000fe40003f85070 */
[----:B------:R-:W-:Y:S01]  /*33d0*/  SEL R203, RZ, UR9, P5 ;  /* 0x00000009ffcb7c07 */ /* 0x000fe2000a800000 */
[----:B------:R-:W-:Y:S01]  /*33e0*/  LDGSTS.E [R216+0x2008], desc[UR18][R166.64], P1 ;  /* 0x02008000a6d87fae */ /* 0x000fe20008921852 */
[----:B------:R-:W-:-:S02]  /*33f0*/  ISETP.GE.AND P3, PT, R241, UR12, PT ;  /* 0x0000000cf1007c0c */ /* 0x000fc4000bf66270 */
[----:B------:R-:W-:Y:S02]  /*3400*/  ISETP.NE.U32.AND P6, PT, R15, RZ, PT ;  /* 0x000000ff0f00720c */ /* 0x000fe40003fc5070 */
[----:B------:R-:W-:Y:S02]  /*3410*/  ISETP.NE.U32.AND P5, PT, R203, RZ, PT ;  /* 0x000000ffcb00720c */ /* 0x000fe40003fa5070 */
[----:B------:R-:W-:Y:S02]  /*3420*/  ISETP.GE.AND P1, PT, R205, UR12, PT ;  /* 0x0000000ccd007c0c */ /* 0x000fe4000bf26270 */
[----:B------:R-:W-:Y:S02]  /*3430*/  LOP3.LUT R204, R14, 0x10, RZ, 0x3c, !PT ;  /* 0x000000100ecc7812 */ /* 0x000fe400078e3cff */
[----:B------:R-:W-:Y:S02]  /*3440*/  SEL R15, RZ, UR9, P3 ;  /* 0x00000009ff0f7c07 */ /* 0x000fe40009800000 */
[----:B------:R-:W-:Y:S01]  /*3450*/  SEL R203, RZ, UR9, P1 ;  /* 0x00000009ffcb7c07 */ /* 0x000fe20008800000 */
[----:B------:R-:W-:Y:S01]  /*3460*/  VIADD R205, R204, UR7 ;  /* 0x00000007cccd7c36 */ /* 0x000fe20008000000 */
[----:B------:R-:W-:-:S02]  /*3470*/  ISETP.NE.U32.AND P1, PT, R15, RZ, PT ;  /* 0x000000ff0f00720c */ /* 0x000fc40003f25070 */
[----:B------:R-:W-:Y:S02]  /*3480*/  ISETP.GE.AND P3, PT, R252, UR12, PT ;  /* 0x0000000cfc007c0c */ /* 0x000fe4000bf66270 */
[----:B------:R-:W-:Y:S01]  /*3490*/  LDGSTS.E [R205], desc[UR18][R190.64], P4 ;  /* 0x00000000becd7fae */ /* 0x000fe2000a121852 */
[----:B------:R-:W-:Y:S02]  /*34a0*/  ISETP.GE.AND P4, PT, R240, UR12, PT ;  /* 0x0000000cf0007c0c */ /* 0x000fe4000bf86270 */
[----:B------:R-:W-:Y:S01]  /*34b0*/  SEL R15, RZ, UR9, P3 ;  /* 0x00000009ff0f7c07 */ /* 0x000fe20009800000 */
[----:B------:R-:W-:Y:S01]  /*34c0*/  LDGSTS.E [R205+0x8], desc[UR18][R16.64], P6 ;  /* 0x0000800010cd7fae */ /* 0x000fe2000b121852 */
[----:B------:R-:W-:Y:S02]  /*34d0*/  ISETP.NE.U32.AND P3, PT, R203, RZ, PT ;  /* 0x000000ffcb00720c */ /* 0x000fe40003f65070 */
[----:B------:R-:W-:Y:S01]  /*34e0*/  LOP3.LUT R204, R14, 0x20, RZ, 0x3c, !PT ;  /* 0x000000200ecc7812 */ /* 0x000fe200078e3cff */
[----:B------:R-:W-:Y:S01]  /*34f0*/  LDGSTS.E [R205+0x2000], desc[UR18][R170.64], P5 ;  /* 0x02000000aacd7fae */ /* 0x000fe2000a921852 */
[----:B------:R-:W-:-:S02]  /*3500*/  ISETP.GE.AND P5, PT, R239, UR12, PT ;  /* 0x0000000cef007c0c */ /* 0x000fc4000bfa6270 */
[----:B------:R-:W-:Y:S01]  /*3510*/  ISETP.NE.U32.AND P6, PT, R15, RZ, PT ;  /* 0x000000ff0f00720c */ /* 0x000fe20003fc5070 */
[----:B------:R-:W-:Y:S01]  /*3520*/  LDGSTS.E [R205+0x2008], desc[UR18][R146.64], P1 ;  /* 0x0200800092cd7fae */ /* 0x000fe20008921852 */
[----:B------:R-:W-:Y:S02]  /*3530*/  SEL R203, RZ, UR9, P4 ;  /* 0x00000009ffcb7c07 */ /* 0x000fe4000a000000 */
[----:B------:R-:W-:Y:S02]  /*3540*/  SEL R15, RZ, UR9, P5 ;  /* 0x00000009ff0f7c07 */ /* 0x000fe4000a800000 */
[----:B------:R-:W-:Y:S02]  /*3550*/  ISETP.GE.AND P1, PT, R251, UR12, PT ;  /* 0x0000000cfb007c0c */ /* 0x000fe4000bf26270 */
[----:B------:R-:W-:Y:S01]  /*3560*/  ISETP.GE.AND P5, PT, R206, UR12, PT ;  /* 0x0000000cce007c0c */ /* 0x000fe2000bfa6270 */
[----:B------:R-:W-:Y:S01]  /*3570*/  VIADD R206, R204, UR7 ;  /* 0x00000007ccce7c36 */ /* 0x000fe20008000000 */
[----:B------:R-:W-:-:S02]  /*3580*/  ISETP.NE.U32.AND P4, PT, R203, RZ, PT ;  /* 0x000000ffcb00720c */ /* 0x000fc40003f85070 */
[----:B------:R-:W-:Y:S02]  /*3590*/  SEL R203, RZ, UR9, P1 ;  /* 0x00000009ffcb7c07 */ /* 0x000fe40008800000 */
[----:B------:R-:W-:Y:S01]  /*35a0*/  SEL R204, RZ, UR9, P5 ;  /* 0x00000009ffcc7c07 */ /* 0x000fe2000a800000 */
[----:B------:R-:W-:Y:S01]  /*35b0*/  LDGSTS.E [R206], desc[UR18][R182.64], P3 ;  /* 0x00000000b6ce7fae */ /* 0x000fe20009921852 */
[----:B------:R-:W-:Y:S02]  /*35c0*/  ISETP.GE.AND P1, PT, R238, UR12, PT ;  /* 0x0000000cee007c0c */ /* 0x000fe4000bf26270 */
[----:B------:R-:W-:Y:S01]  /*35d0*/  ISETP.GE.AND P5, PT, R207, UR12, PT ;  /* 0x0000000ccf007c0c */ /* 0x000fe2000bfa6270 */
[----:B------:R-:W-:Y:S01]  /*35e0*/  LDGSTS.E [R206+0x8], desc[UR18][R188.64], P6 ;  /* 0x00008000bcce7fae */ /* 0x000fe2000b121852 */
[----:B------:R-:W-:Y:S02]  /*35f0*/  ISETP.NE.U32.AND P3, PT, R204, RZ, PT ;  /* 0x000000ffcc00720c */ /* 0x000fe40003f65070 */
[----:B------:R-:W-:Y:S01]  /*3600*/  SEL R204, RZ, UR9, P1 ;  /* 0x00000009ffcc7c07 */ /* 0x000fe20008800000 */
[----:B------:R-:W-:Y:S01]  /*3610*/  LDGSTS.E [R206+0x2000], desc[UR18][R104.64], P4 ;  /* 0x0200000068ce7fae */ /* 0x000fe2000a121852 */
[----:B------:R-:W-:-:S02]  /*3620*/  ISETP.NE.U32.AND P1, PT, R15, RZ, PT ;  /* 0x000000ff0f00720c */ /* 0x000fc40003f25070 */
[----:B------:R-:W-:Y:S02]  /*3630*/  SEL R15, RZ, UR9, P5 ;  /* 0x00000009ff0f7c07 */ /* 0x000fe4000a800000 */
[----:B------:R-:W-:Y:S02]  /*3640*/  ISETP.NE.U32.AND P5, PT, R203, RZ, PT ;  /* 0x000000ffcb00720c */ /* 0x000fe40003fa5070 */
[----:B------:R-:W-:Y:S02]  /*3650*/  LOP3.LUT R207, R14, 0x30, RZ, 0x3c, !PT ;  /* 0x000000300ecf7812 */ /* 0x000fe400078e3cff */
[----:B------:R-:W-:Y:S02]  /*3660*/  ISETP.NE.U32.AND P4, PT, R15, RZ, PT ;  /* 0x000000ff0f00720c */ /* 0x000fe40003f85070 */
[----:B------:R-:W-:Y:S01]  /*3670*/  ISETP.NE.U32.AND P6, PT, R204, RZ, PT ;  /* 0x000000ffcc00720c */ /* 0x000fe20003fc5070 */
[----:B------:R-:W-:Y:S01]  /*3680*/  VIADD R207, R207, UR7 ;  /* 0x00000007cfcf7c36 */ /* 0x000fe20008000000 */
[----:B------:R-:W-:Y:S01]  /*3690*/  LOP3.LUT R204, R14, 0x40, RZ, 0x3c, !PT ;  /* 0x000000400ecc7812 */ /* 0x000fe200078e3cff */
[----:B------:R-:W-:Y:S01]  /*36a0*/  LDGSTS.E [R206+0x2008], desc[UR18][R180.64], P1 ;  /* 0x02008000b4ce7fae */ /* 0x000fe20008921852 */
[----:B------:R-:W-:-:S03]  /*36b0*/  ISETP.GE.AND P1, PT, R250, UR12, PT ;  /* 0x0000000cfa007c0c */ /* 0x000fc6000bf26270 */
[----:B------:R-:W-:Y:S01]  /*36c0*/  LDGSTS.E [R207], desc[UR18][R184.64], P5 ;  /* 0x00000000b8cf7fae */ /* 0x000fe2000a921852 */
[----:B------:R-:W-:Y:S01]  /*36d0*/  ISETP.GE.AND P5, PT, R208, UR12, PT ;  /* 0x0000000cd0007c0c */ /* 0x000fe2000bfa6270 */
[----:B------:R-:W-:Y:S01]  /*36e0*/  VIADD R204, R204, UR7 ;  /* 0x00000007cccc7c36 */ /* 0x000fe20008000000 */
[----:B------:R-:W-:Y:S01]  /*36f0*/  SEL R15, RZ, UR9, P1 ;  /* 0x00000009ff0f7c07 */ /* 0x000fe20008800000 */
[----:B------:R-:W-:Y:S01]  /*3700*/  LDGSTS.E [R207+0x8], desc[UR18][R176.64], P0 ;  /* 0x00008000b0cf7fae */ /* 0x000fe20008121852 */
[----:B------:R-:W-:Y:S02]  /*3710*/  SEL R203, RZ, UR9, P5 ;  /* 0x00000009ffcb7c07 */ /* 0x000fe4000a800000 */
[----:B------:R-:W-:Y:S01]  /*3720*/  ISETP.GE.AND P1, PT, R249, UR12, PT ;  /* 0x0000000cf9007c0c */ /* 0x000fe2000bf26270 */
[----:B------:R-:W-:Y:S01]  /*3730*/  LDGSTS.E [R207+0x2000], desc[UR18][R178.64], P6 ;  /* 0x02000000b2cf7fae */ /* 0x000fe2000b121852 */
[----:B------:R-:W-:Y:S02]  /*3740*/  ISETP.NE.U32.AND P0, PT, R203, RZ, PT ;  /* 0x000000ffcb00720c */ /* 0x000fe40003f05070 */
[----:B------:R-:W-:Y:S01]  /*3750*/  SEL R203, RZ, UR9, P1 ;  /* 0x00000009ffcb7c07 */ /* 0x000fe20008800000 */
[----:B------:R-:W-:Y:S01]  /*3760*/  LDGSTS.E [R207+0x2008], desc[UR18][R172.64], P2 ;  /* 0x02008000accf7fae */ /* 0x000fe20009121852 */
[----:B------:R-:W-:-:S02]  /*3770*/  ISETP.NE.U32.AND P1, PT, R15, RZ, PT ;  /* 0x000000ff0f00720c */ /* 0x000fc40003f25070 */
[----:B------:R-:W-:Y:S02]  /*3780*/  ISETP.GE.AND P5, PT, R237, UR12, PT ;  /* 0x0000000ced007c0c */ /* 0x000fe4000bfa6270 */
[----:B------:R-:W-:Y:S02]  /*3790*/  ISETP.NE.U32.AND P6, PT, R203, RZ, PT ;  /* 0x000000ffcb00720c */ /* 0x000fe40003fc5070 */
[----:B------:R-:W-:Y:S02]  /*37a0*/  ISETP.GE.AND P2, PT, R236, UR12, PT ;  /* 0x0000000cec007c0c */ /* 0x000fe4000bf46270 */
[----:B------:R-:W-:Y:S02]  /*37b0*/  SEL R15, RZ, UR9, P5 ;  /* 0x00000009ff0f7c07 */ /* 0x000fe4000a800000 */
[----:B------:R-:W-:Y:S02]  /*37c0*/  SEL R203, RZ, UR9, P2 ;  /* 0x00000009ffcb7c07 */ /* 0x000fe40009000000 */
[----:B------:R-:W-:Y:S01]  /*37d0*/  ISETP.NE.U32.AND P5, PT, R15, RZ, PT ;  /* 0x000000ff0f00720c */ /* 0x000fe20003fa5070 */
[----:B------:R-:W-:Y:S01]  /*37e0*/  LDGSTS.E [R204], desc[UR18][R174.64], P1 ;  /* 0x00000000aecc7fae */ /* 0x000fe20008921852 */
[----:B------:R-:W-:-:S02]  /*37f0*/  ISETP.GE.AND P1, PT, R248, UR12, PT ;  /* 0x0000000cf8007c0c */ /* 0x000fc4000bf26270 */
[----:B------:R-:W-:Y:S01]  /*3800*/  ISETP.GE.AND P2, PT, R247, UR12, PT ;  /* 0x0000000cf7007c0c */ /* 0x000fe2000bf46270 */
[----:B------:R-:W-:Y:S01]  /*3810*/  LDGSTS.E [R204+0x8], desc[UR18][R168.64], P6 ;  /* 0x00008000a8cc7fae */ /* 0x000fe2000b121852 */
[----:B------:R-:W-:Y:S02]  /*3820*/  SEL R15, RZ, UR9, P1 ;  /* 0x00000009ff0f7c07 */ /* 0x000fe40008800000 */
[----:B------:R-:W-:Y:S02]  /*3830*/  ISETP.NE.U32.AND P1, PT, R203, RZ, PT ;  /* 0x000000ffcb00720c */ /* 0x000fe40003f25070 */
[----:B------:R-:W-:Y:S02]  /*3840*/  SEL R203, RZ, UR9, P2 ;  /* 0x00000009ffcb7c07 */ /* 0x000fe40009000000 */
[----:B------:R-:W-:Y:S01]  /*3850*/  ISETP.NE.U32.AND P2, PT, R15, RZ, PT ;  /* 0x000000ff0f00720c */ /* 0x000fe20003f45070 */
[----:B------:R-:W-:Y:S01]  /*3860*/  LDGSTS.E [R204+0x2000], desc[UR18][R148.64], P5 ;  /* 0x0200000094cc7fae */ /* 0x000fe2000a921852 */
[----:B------:R-:W-:-:S02]  /*3870*/  ISETP.GE.AND P6, PT, R235, UR12, PT ;  /* 0x0000000ceb007c0c */ /* 0x000fc4000bfc6270 */
[----:B------:R-:W-:Y:S02]  /*3880*/  LOP3.LUT R208, R14, 0x50, RZ, 0x3c, !PT ;  /* 0x000000500ed07812 */ /* 0x000fe400078e3cff */
[----:B------:R-:W-:Y:S02]  /*3890*/  SEL R15, RZ, UR9, P6 ;  /* 0x00000009ff0f7c07 */ /* 0x000fe4000b000000 */
[----:B------:R-:W-:Y:S01]  /*38a0*/  ISETP.NE.U32.AND P6, PT, R203, RZ, PT ;  /* 0x000000ffcb00720c */ /* 0x000fe20003fc5070 */
[----:B------:R-:W-:Y:S01]  /*38b0*/  VIADD R203, R208, UR7 ;  /* 0x00000007d0cb7c36 */ /* 0x000fe20008000000 */
[----:B------:R-:W-:Y:S01]  /*38c0*/  LDGSTS.E [R204+0x2008], desc[UR18][R186.64], P1 ;  /* 0x02008000bacc7fae */ /* 0x000fe20008921852 */
[----:B------:R-:W-:Y:S02]  /*38d0*/  ISETP.GE.AND P1, PT, R234, UR12, PT ;  /* 0x0000000cea007c0c */ /* 0x000fe4000bf26270 */
[----:B------:R-:W-:Y:S01]  /*38e0*/  ISETP.NE.U32.AND P5, PT, R15, RZ, PT ;  /* 0x000000ff0f00720c */ /* 0x000fe20003fa5070 */
[----:B------:R-:W-:Y:S01]  /*38f0*/  LDGSTS.E [R203], desc[UR18][R164.64], P2 ;  /* 0x00000000a4cb7fae */ /* 0x000fe20009121852 */
[----:B------:R-:W-:-:S02]  /*3900*/  ISETP.GE.AND P2, PT, R246, UR12, PT ;  /* 0x0000000cf6007c0c */ /* 0x000fc4000bf46270 */
[----:B------:R-:W-:Y:S02]  /*3910*/  SEL R208, RZ, UR9, P1 ;  /* 0x00000009ffd07c07 */ /* 0x000fe40008800000 */
[----:B------:R-:W-:Y:S02]  /*3920*/  ISETP.GE.AND P1, PT, R245, UR12, PT ;  /* 0x0000000cf5007c0c */ /* 0x000fe4000bf26270 */
[----:B------:R-:W-:Y:S01]  /*3930*/  SEL R15, RZ, UR9, P2 ;  /* 0x00000009ff0f7c07 */ /* 0x000fe20009000000 */
[----:B------:R-:W-:Y:S01]  /*3940*/  LDGSTS.E [R203+0x8], desc[UR18][R142.64], P6 ;  /* 0x000080008ecb7fae */ /* 0x000fe2000b121852 */
[----:B------:R-:W-:Y:S02]  /*3950*/  ISETP.NE.U32.AND P2, PT, R208, RZ, PT ;  /* 0x000000ffd000720c */ /* 0x000fe40003f45070 */
[----:B------:R-:W-:Y:S01]  /*3960*/  ISETP.GE.AND P6, PT, R233, UR12, PT ;  /* 0x0000000ce9007c0c */ /* 0x000fe2000bfc6270 */
[----:B------:R-:W-:Y:S01]  /*3970*/  LDGSTS.E [R203+0x2000], desc[UR18][R144.64], P5 ;  /* 0x0200000090cb7fae */ /* 0x000fe2000a921852 */
[----:B------:R-:W-:-:S02]  /*3980*/  SEL R208, RZ, UR9, P1 ;  /* 0x00000009ffd07c07 */ /* 0x000fc40008800000 */
[----:B------:R-:W-:Y:S02]  /*3990*/  ISETP.NE.U32.AND P1, PT, R15, RZ, PT ;  /* 0x000000ff0f00720c */ /* 0x000fe40003f25070 */
[----:B------:R-:W-:Y:S02]  /*39a0*/  SEL R15, RZ, UR9, P6 ;  /* 0x00000009ff0f7c07 */ /* 0x000fe4000b000000 */
[----:B------:R-:W-:Y:S02]  /*39b0*/  ISETP.NE.U32.AND P6, PT, R208, RZ, PT ;  /* 0x000000ffd000720c */ /* 0x000fe40003fc5070 */
[----:B------:R-:W-:Y:S01]  /*39c0*/  ISETP.NE.U32.AND P5, PT, R15, RZ, PT ;  /* 0x000000ff0f00720c */ /* 0x000fe20003fa5070 */
[----:B------:R-:W-:Y:S01]  /*39d0*/  VIADD R15, R211, UR7 ;  /* 0x00000007d30f7c36 */ /* 0x000fe20008000000 */
[----:B------:R-:W-:Y:S01]  /*39e0*/  LDGSTS.E [R203+0x2008], desc[UR18][R140.64], P2 ;  /* 0x020080008ccb7fae */ /* 0x000fe20009121852 */
[----:B------:R-:W-:-:S04]  /*39f0*/  ISETP.GE.AND P2, PT, R232, UR12, PT ;  /* 0x0000000ce8007c0c */ /* 0x000fc8000bf46270 */
[----:B------:R-:W-:Y:S01]  /*3a00*/  LDGSTS.E [R15], desc[UR18][R134.64], P1 ;  /* 0x00000000860f7fae */ /* 0x000fe20008921852 */
[----:B------:R-:W-:Y:S02]  /*3a10*/  ISETP.GE.AND P1, PT, R210, UR12, PT ;  /* 0x0000000cd2007c0c */ /* 0x000fe4000bf26270 */
[----:B------:R-:W-:Y:S01]  /*3a20*/  SEL R208, RZ, UR9, P2 ;  /* 0x00000009ffd07c07 */ /* 0x000fe20009000000 */
[----:B------:R-:W-:Y:S01]  /*3a30*/  LDGSTS.E [R15+0x8], desc[UR18][R136.64], P6 ;  /* 0x00008000880f7fae */ /* 0x000fe2000b121852 */
[----:B------:R-:W-:Y:S02]  /*3a40*/  ISETP.GE.AND P2, PT, R209, UR12, PT ;  /* 0x0000000cd1007c0c */ /* 0x000fe4000bf46270 */
[----:B------:R-:W-:Y:S01]  /*3a50*/  SEL R209, RZ, UR9, P1 ;  /* 0x00000009ffd17c07 */ /* 0x000fe20008800000 */
[----:B------:R-:W-:Y:S01]  /*3a60*/  LDGSTS.E [R15+0x2000], desc[UR18][R130.64], P5 ;  /* 0x02000000820f7fae */ /* 0x000fe2000a921852 */
[----:B------:R-:W-:Y:S02]  /*3a70*/  ISETP.GE.AND P1, PT, R2, UR4, PT ;  /* 0x0000000402007c0c */ /* 0x000fe4000bf26270 */
[----:B------:R-:W-:-:S02]  /*3a80*/  SEL R210, RZ, UR9, P2 ;  /* 0x00000009ffd27c07 */ /* 0x000fc40009000000 */
[----:B------:R-:W-:Y:S02]  /*3a90*/  PLOP3.LUT P2, PT, PT, PT, UP0, 0x80, 0x0 ;  /* 0x000000000000781c */ /* 0x000fe40003f4f008 */
[----:B------:R-:W-:Y:S02]  /*3aa0*/  SEL R211, RZ, 0x4, P1 ;  /* 0x00000004ffd37807 */ /* 0x000fe40000800000 */
[----:B------:R-:W-:Y:S01]  /*3ab0*/  ISETP.NE.U32.AND P1, PT, R208, RZ, PT ;  /* 0x000000ffd000720c */ /* 0x000fe20003f25070 */
[----:B------:R-:W-:Y:S01]  /*3ac0*/  IMAD.U32 R208, RZ, RZ, UR20 ;  /* 0x00000014ffd07e24 */ /* 0x000fe2000f8e00ff */
[----:B------:R-:W-:Y:S02]  /*3ad0*/  ISETP.NE.U32.AND P6, PT, R209, RZ, PT ;  /* 0x000000ffd100720c */ /* 0x000fe40003fc5070 */
[----:B------:R-:W-:Y:S01]  /*3ae0*/  SEL R211, R211, RZ, P2 ;  /* 0x000000ffd3d37207 */ /* 0x000fe20001000000 */
[----:B-1----:R-:W-:Y:S01]  /*3af0*/  IMAD.WIDE R192, R208, 0x4, R192 ;  /* 0x00000004d0c07825 */ /* 0x002fe200078e02c0 */
[----:B------:R-:W-:-:S02]  /*3b00*/  ISETP.NE.U32.AND P2, PT, R210, RZ, PT ;  /* 0x000000ffd200720c */ /* 0x000fc40003f45070 */
[----:B------:R-:W-:Y:S01]  /*3b10*/  LOP3.LUT R209, R14, 0x70, RZ, 0x3c, !PT ;  /* 0x000000700ed17812 */ /* 0x000fe200078e3cff */
[----:B------:R-:W-:Y:S01]  /*3b20*/  VIADD R210, R212, UR7 ;  /* 0x00000007d4d27c36 */ /* 0x000fe20008000000 */
[----:B------:R-:W-:Y:S02]  /*3b30*/  ISETP.NE.U32.AND P5, PT, R211, RZ, PT ;  /* 0x000000ffd300720c */ /* 0x000fe40003fa5070 */
[C---:B------:R-:W-:Y:S01]  /*3b40*/  LOP3.LUT R211, R0.reuse, 0x40, RZ, 0x3c, !PT ;  /* 0x0000004000d37812 */ /* 0x040fe200078e3cff */
[----:B------:R-:W-:Y:S01]  /*3b50*/  VIADD R208, R209, UR7 ;  /* 0x00000007d1d07c36 */ /* 0x000fe20008000000 */
[----:B------:R-:W-:Y:S01]  /*3b60*/  LDGSTS.E [R15+0x2008], desc[UR18][R20.64], P1 ;  /* 0x02008000140f7fae */ /* 0x000fe20008921852 */
[C---:B------:R-:W-:Y:S01]  /*3b70*/  VIADD R209, R0.reuse, UR7 ;  /* 0x0000000700d17c36 */ /* 0x040fe20008000000 */
[----:B------:R-:W-:Y:S01]  /*3b80*/  LOP3.LUT R212, R0, 0x60, RZ, 0x3c, !PT ;  /* 0x0000006000d47812 */ /* 0x000fe200078e3cff */
[----:B------:R-:W-:Y:S01]  /*3b90*/  VIADD R211, R211, UR7 ;  /* 0x00000007d3d37c36 */ /* 0x000fe20008000000 */
[----:B------:R-:W-:Y:S01]  /*3ba0*/  LDGSTS.E [R208], desc[UR18][R122.64], P6 ;  /* 0x000000007ad07fae */ /* 0x000fe2000b121852 */
[----:B------:R-:W-:-:S02]  /*3bb0*/  PLOP3.LUT P1, PT, PT, PT, UP0, 0x80, 0x0 ;  /* 0x000000000000781c */ /* 0x000fc40003f2f008 */
[----:B------:R-:W-:Y:S01]  /*3bc0*/  VIADD R212, R212, UR7 ;  /* 0x00000007d4d47c36 */ /* 0x000fe20008000000 */
[----:B------:R-:W-:Y:S04]  /*3bd0*/  LDGSTS.E [R208+0x8], desc[UR18][R128.64], P3 ;  /* 0x0000800080d07fae */ /* 0x000fe80009921852 */
[----:B------:R-:W-:Y:S01]  /*3be0*/  LDGSTS.E [R208+0x2000], desc[UR18][R126.64], P2 ;  /* 0x020000007ed07fae */ /* 0x000fe20009121852 */
[----:B------:R-:W-:-:S03]  /*3bf0*/  PLOP3.LUT P2, PT, PT, PT, UP0, 0x80, 0x0 ;  /* 0x000000000000781c */ /* 0x000fc60003f4f008 */
[----:B------:R-:W-:Y:S04]  /*3c00*/  LDGSTS.E [R208+0x2008], desc[UR18][R124.64], P4 ;  /* 0x020080007cd07fae */ /* 0x000fe8000a121852 */
[----:B------:R-:W0:Y:S04]  /*3c10*/  LDGDEPBAR ;  /* 0x00000000000079af */ /* 0x000e280000000000 */
[----:B------:R-:W-:Y:S04]  /*3c20*/  LDGSTS.E [R209+0xc000], desc[UR18][R132.64], P0 ;  /* 0x0c00000084d17fae */ /* 0x000fe80008121852 */
        /* <DEDUP_REMOVED lines=31> */
[----:B------:R-:W0:Y:S01]  /*3e20*/  LDGDEPBAR ;  /* 0x00000000000079af */ /* 0x000e220000000000 */
[----:B------:R-:W-:Y:S06]  /*3e30*/  BAR.SYNC.DEFER_BLOCKING 0x0 ;  /* 0x0000000000007b1d */ /* 0x000fec0000010000 */
[----:B------:R-:W-:Y:S01]  /*3e40*/  @!PT LDS RZ, [RZ] ;  /* 0x00000000fffff984 */ /* 0x000fe20000000800 */
[----:B------:R-:W-:Y:S01]  /*3e50*/  @!PT LDS RZ, [RZ] ;  /* 0x00000000fffff984 */ /* 0x000fe20000000800 */
[----:B------:R-:W-:Y:S01]  /*3e60*/  @!PT LDS RZ, [RZ] ;  /* 0x00000000fffff984 */ /* 0x000fe20000000800 */
[----:B------:R1:W-:Y:S02]  /*3e70*/  LDGSTS.E [R216+0x4000], desc[UR18][R192.64], P5 ;  /* 0x04000000c0d87fae */ /* 0x0003e4000a921852 */
[----:B-1----:R-:W-:-:S04]  /*3e80*/  LOP3.LUT R193, R2, 0x2, RZ, 0xfc, !PT ;  /* 0x0000000202c17812 */ /* 0x002fc800078efcff */
[----:B------:R-:W-:Y:S02]  /*3e90*/  ISETP.GE.AND P0, PT, R193, UR4, PT ;  /* 0x00000004c1007c0c */ /* 0x000fe4000bf06270 */
[----:B------:R-:W-:Y:S02]  /*3ea0*/  LOP3.LUT R193, R2, 0x4, RZ, 0xfc, !PT ;  /* 0x0000000402c17812 */ /* 0x000fe400078efcff */
[----:B------:R-:W-:Y:S02]  /*3eb0*/  SEL R192, RZ, 0x4, P0 ;  /* 0x00000004ffc07807 */ /* 0x000fe40000000000 */
[----:B------:R-:W-:Y:S02]  /*3ec0*/  ISETP.GE.AND P0, PT, R244, UR4, PT ;  /* 0x00000004f4007c0c */ /* 0x000fe4000bf06270 */
[----:B------:R-:W-:-:S04]  /*3ed0*/  SEL R192, R192, RZ, P1 ;  /* 0x000000ffc0c07207 */ /* 0x000fc80000800000 */
[----:B------:R-:W-:Y:S01]  /*3ee0*/  ISETP.NE.U32.AND P1, PT, R192, RZ, PT ;  /* 0x000000ffc000720c */ /* 0x000fe20003f25070 */
[----:B------:R-:W-:-:S04]  /*3ef0*/  IMAD.U32 R192, RZ, RZ, UR20 ;  /* 0x00000014ffc07e24 */ /* 0x000fc8000f8e00ff */
[----:B------:R-:W-:Y:S01]  /*3f00*/  IMAD.WIDE R18, R192, 0x4, R18 ;  /* 0x00000004c0127825 */ /* 0x000fe200078e0212 */
[----:B------:R-:W-:Y:S02]  /*3f10*/  SEL R192, RZ, 0x4, P0 ;  /* 0x00000004ffc07807 */ /* 0x000fe40000000000 */
[----:B------:R-:W-:Y:S02]  /*3f20*/  ISETP.GE.AND P0, PT, R243, UR4, PT ;  /* 0x00000004f3007c0c */ /* 0x000fe4000bf06270 */
[----:B------:R-:W-:-:S03]  /*3f30*/  SEL R192, R192, RZ, P2 ;  /* 0x000000ffc0c07207 */ /* 0x000fc60001000000 */
[----:B------:R1:W-:Y:S01]  /*3f40*/  LDGSTS.E [R216+0x4008], desc[UR18][R18.64], P1 ;  /* 0x0400800012d87fae */ /* 0x0003e20008921852 */
[----:B------:R-:W-:Y:S02]  /*3f50*/  ISETP.NE.U32.AND P2, PT, R192, RZ, PT ;  /* 0x000000ffc000720c */ /* 0x000fe40003f45070 */
[----:B------:R-:W-:Y:S02]  /*3f60*/  PLOP3.LUT P1, PT, PT, PT, UP0, 0x80, 0x0 ;  /* 0x000000000000781c */ /* 0x000fe40003f2f008 */
[----:B------:R-:W-:Y:S01]  /*3f70*/  LOP3.LUT R192, R2, 0x3c, RZ, 0xfc, !PT ;  /* 0x0000003c02c07812 */ /* 0x000fe200078efcff */
[----:B-1----:R-:W-:-:S04]  /*3f80*/  IMAD.U32 R18, RZ, RZ, UR20 ;  /* 0x00000014ff127e24 */ /* 0x002fc8000f8e00ff */
[----:B------:R-:W-:Y:S01]  /*3f90*/  IMAD.WIDE R38, R18, 0x4, R38 ;  /* 0x0000000412267825 */ /* 0x000fe200078e0226 */
[----:B------:R-:W-:Y:S02]  /*3fa0*/  SEL R18, RZ, 0x4, P0 ;  /* 0x00000004ff127807 */ /* 0x000fe40000000000 */
[----:B------:R-:W-:Y:S02]  /*3fb0*/  ISETP.GE.AND P0, PT, R193, UR4, PT ;  /* 0x00000004c1007c0c */ /* 0x000fe4000bf06270 */
[----:B------:R-:W-:Y:S01]  /*3fc0*/  LOP3.LUT R193, R2, 0x6, RZ, 0xfc, !PT ;  /* 0x0000000602c17812 */ /* 0x000fe200078efcff */
[----:B------:R1:W-:Y:S01]  /*3fd0*/  LDGSTS.E [R216+0x6000], desc[UR18][R38.64], P2 ;  /* 0x0600000026d87fae */ /* 0x0003e20009121852 */
[----:B------:R-:W-:Y:S02]  /*3fe0*/  SEL R19, RZ, 0x4, P0 ;  /* 0x00000004ff137807 */ /* 0x000fe40000000000 */
[----:B------:R-:W-:Y:S02]  /*3ff0*/  ISETP.GE.AND P0, PT, R193, UR4, PT ;  /* 0x00000004c1007c0c */ /* 0x000fe4000bf06270 */
[----:B------:R-:W2:Y:S01]  /*4000*/  S2R R193, SR_TID.X ;  /* 0x0000000000c17919 */ /* 0x000ea20000002100 */
[----:B------:R-:W-:-:S02]  /*4010*/  SEL R18, R18, RZ, P1 ;  /* 0x000000ff12127207 */ /* 0x000fc40000800000 */
[----:B------:R-:W-:Y:S02]  /*4020*/  PLOP3.LUT P1, PT, PT, PT, UP0, 0x80, 0x0 ;  /* 0x000000000000781c */ /* 0x000fe40003f2f008 */
[----:B------:R-:W-:Y:S02]  /*4030*/  ISETP.NE.U32.AND P4, PT, R18, RZ, PT ;  /* 0x000000ff1200720c */ /* 0x000fe40003f85070 */
[----:B------:R-:W-:Y:S01]  /*4040*/  PLOP3.LUT P2, PT, PT, PT, UP0, 0x80, 0x0 ;  /* 0x000000000000781c */ /* 0x000fe20003f4f008 */
[----:B-1----:R-:W-:Y:S01]  /*4050*/  IMAD.U32 R39, RZ, RZ, UR20 ;  /* 0x00000014ff277e24 */ /* 0x002fe2000f8e00ff */
[----:B------:R-:W-:Y:S02]  /*4060*/  SEL R19, R19, RZ, P1 ;  /* 0x000000ff13137207 */ /* 0x000fe40000800000 */
[----:B------:R-:W-:Y:S01]  /*4070*/  SEL R18, RZ, 0x4, P0 ;  /* 0x00000004ff127807 */ /* 0x000fe20000000000 */
[----:B------:R-:W-:Y:S01]  /*4080*/  IMAD.WIDE R166, R39, 0x4, R166 ;  /* 0x0000000427a67825 */ /* 0x000fe200078e02a6 */
[----:B------:R-:W-:-:S02]  /*4090*/  ISETP.GE.AND P0, PT, R242, UR4, PT ;  /* 0x00000004f2007c0c */ /* 0x000fc4000bf06270 */
[----:B------:R-:W-:Y:S01]  /*40a0*/  ISETP.NE.U32.AND P3, PT, R19, RZ, PT ;  /* 0x000000ff1300720c */ /* 0x000fe20003f65070 */
[C---:B------:R-:W-:Y:S01]  /*40b0*/  IMAD.WIDE R190, R39.reuse, 0x4, R190 ;  /* 0x0000000427be7825 */ /* 0x040fe200078e02be */
[----:B------:R-:W-:Y:S01]  /*40c0*/  SEL R18, R18, RZ, P2 ;  /* 0x000000ff12127207 */ /* 0x000fe20001000000 */
[----:B------:R1:W-:Y:S01]  /*40d0*/  LDGSTS.E [R216+0x6008], desc[UR18][R166.64], P4 ;  /* 0x06008000a6d87fae */ /* 0x0003e2000a121852 */
[----:B------:R-:W-:Y:S01]  /*40e0*/  PLOP3.LUT P2, PT, PT, PT, UP0, 0x80, 0x0 ;  /* 0x000000000000781c */ /* 0x000fe20003f4f008 */
[C---:B------:R-:W-:Y:S01]  /*40f0*/  IMAD.WIDE R182, R39.reuse, 0x4, R182 ;  /* 0x0000000427b67825 */ /* 0x040fe200078e02b6 */
[----:B------:R-:W-:Y:S02]  /*4100*/  SEL R19, RZ, 0x4, P0 ;  /* 0x00000004ff137807 */ /* 0x000fe40000000000 */
[----:B------:R-:W-:Y:S01]  /*4110*/  ISETP.NE.U32.AND P5, PT, R18, RZ, PT ;  /* 0x000000ff1200720c */ /* 0x000fe20003fa5070 */
[----:B------:R-:W-:Y:S01]  /*4120*/  IMAD.WIDE R184, R39, 0x4, R184 ;  /* 0x0000000427b87825 */ /* 0x000fe200078e02b8 */
[----:B------:R-:W-:-:S02]  /*4130*/  SEL R19, R19, RZ, P2 ;  /* 0x000000ff13137207 */ /* 0x000fc40001000000 */
[----:B------:R-:W-:Y:S01]  /*4140*/  PLOP3.LUT P0, PT, PT, PT, UP0, 0x80, 0x0 ;  /* 0x000000000000781c */ /* 0x000fe20003f0f008 */
[----:B------:R-:W-:Y:S01]  /*4150*/  IMAD.WIDE R174, R39, 0x4, R174 ;  /* 0x0000000427ae7825 */ /* 0x000fe200078e02ae */
[----:B------:R-:W-:Y:S01]  /*4160*/  ISETP.NE.U32.AND P6, PT, R19, RZ, PT ;  /* 0x000000ff1300720c */ /* 0x000fe20003fc5070 */
[----:B------:R3:W-:Y:S01]  /*4170*/  LDGSTS.E [R205+0x4000], desc[UR18][R190.64], P3 ;  /* 0x04000000becd7fae */ /* 0x0007e20009921852 */
[----:B------:R-:W-:Y:S01]  /*4180*/  PLOP3.LUT P2, PT, PT, PT, UP0, 0x80, 0x0 ;  /* 0x000000000000781c */ /* 0x000fe20003f4f008 */
[----:B------:R-:W-:Y:S01]  /*4190*/  IMAD.WIDE R146, R39, 0x4, R146 ;  /* 0x0000000427927825 */ /* 0x000fe200078e0292 */
[----:B--2---:R-:W-:Y:S01]  /*41a0*/  LEA.HI R193, R193, 0xe, RZ, 0x1a ;  /* 0x0000000ec1c17811 */ /* 0x004fe200078fd0ff */
[----:B-1----:R-:W1:Y:S01]  /*41b0*/  S2R R216, SR_TID.X ;  /* 0x0000000000d87919 */ /* 0x002e620000002100 */
[----:B------:R-:W-:Y:S01]  /*41c0*/  ISETP.GE.AND P4, PT, R240, UR4, PT ;  /* 0x00000004f0007c0c */ /* 0x000fe2000bf86270 */
[----:B------:R-:W-:Y:S01]  /*41d0*/  IMAD.WIDE R180, R39, 0x4, R180 ;  /* 0x0000000427b47825 */ /* 0x000fe200078e02b4 */
[----:B------:R-:W-:-:S02]  /*41e0*/  ISETP.GE.AND P1, PT, R193, UR4, PT ;  /* 0x00000004c1007c0c */ /* 0x000fc4000bf26270 */
[----:B------:R-:W-:Y:S01]  /*41f0*/  LOP3.LUT R193, R2, 0x8, RZ, 0xfc, !PT ;  /* 0x0000000802c17812 */ /* 0x000fe200078efcff */
[----:B------:R-:W-:Y:S01]  /*4200*/  IMAD.WIDE R172, R39, 0x4, R172 ;  /* 0x0000000427ac7825 */ /* 0x000fe200078e02ac */
[----:B------:R-:W-:Y:S02]  /*4210*/  SEL R18, RZ, 0x4, P1 ;  /* 0x00000004ff127807 */ /* 0x000fe40000800000 */
[----:B------:R-:W-:Y:S01]  /*4220*/  ISETP.GE.AND P1, PT, R241, UR4, PT ;  /* 0x00000004f1007c0c */ /* 0x000fe2000bf26270 */
[----:B---3--:R-:W-:Y:S01]  /*4230*/  IMAD.U32 R190, RZ, RZ, UR20 ;  /* 0x00000014ffbe7e24 */ /* 0x008fe2000f8e00ff */
[----:B------:R-:W-:Y:S01]  /*4240*/  SEL R19, R18, RZ, P0 ;  /* 0x000000ff12137207 */ /* 0x000fe20000000000 */
[----:B------:R-:W-:Y:S01]  /*4250*/  IMAD.U32 R191, RZ, RZ, UR20 ;  /* 0x00000014ffbf7e24 */ /* 0x000fe2000f8e00ff */
[----:B------:R-:W-:Y:S01]  /*4260*/  ISETP.GE.AND P0, PT, R193, UR4, PT ;  /* 0x00000004c1007c0c */ /* 0x000fe2000bf06270 */
[----:B------:R-:W-:Y:S01]  /*4270*/  IMAD.WIDE R148, R190, 0x4, R148 ;  /* 0x00000004be947825 */ /* 0x000fe200078e0294 */
[----:B------:R-:W2:Y:S01]  /*4280*/  S2R R193, SR_TID.X ;  /* 0x0000000000c17919 */ /* 0x000ea20000002100 */
[----:B------:R-:W-:-:S02]  /*4290*/  SEL R18, RZ, 0x4, P1 ;  /* 0x00000004ff127807 */ /* 0x000fc40000800000 */
[----:B------:R-:W-:Y:S01]  /*42a0*/  PLOP3.LUT P1, PT, PT, PT, UP0, 0x80, 0x0 ;  /* 0x000000000000781c */ /* 0x000fe20003f2f008 */
[----:B------:R-:W-:Y:S01]  /*42b0*/  IMAD.WIDE R186, R191, 0x4, R186 ;  /* 0x00000004bfba7825 */ /* 0x000fe200078e02ba */
[----:B------:R-:W-:Y:S02]  /*42c0*/  SEL R38, RZ, 0x4, P0 ;  /* 0x00000004ff267807 */ /* 0x000fe40000000000 */
[----:B------:R-:W-:Y:S02]  /*42d0*/  SEL R18, R18, RZ, P1 ;  /* 0x000000ff12127207 */ /* 0x000fe40000800000 */
[----:B------:R-:W-:Y:S02]  /*42e0*/  SEL R38, R38, RZ, P2 ;  /* 0x000000ff26267207 */ /* 0x000fe40001000000 */
[----:B------:R-:W-:Y:S02]  /*42f0*/  ISETP.NE.U32.AND P2, PT, R18, RZ, PT ;  /* 0x000000ff1200720c */ /* 0x000fe40003f45070 */
[----:B------:R-:W-:Y:S01]  /*4300*/  ISETP.NE.U32.AND P1, PT, R38, RZ, PT ;  /* 0x000000ff2600720c */ /* 0x000fe20003f25070 */
[----:B------:R-:W-:Y:S01]  /*4310*/  IMAD.U32 R38, RZ, RZ, UR20 ;  /* 0x00000014ff267e24 */ /* 0x000fe2000f8e00ff */
[----:B------:R-:W-:-:S02]  /*4320*/  ISETP.GE.AND P3, PT, R239, UR4, PT ;  /* 0x00000004ef007c0c */ /* 0x000fc4000bf66270 */
[----:B------:R-:W-:Y:S01]  /*4330*/  SEL R166, RZ, 0x4, P4 ;  /* 0x00000004ffa67807 */ /* 0x000fe20002000000 */
[C---:B------:R-:W-:Y:S01]  /*4340*/  IMAD.WIDE R16, R38.reuse, 0x4, R16 ;  /* 0x0000000426107825 */ /* 0x040fe200078e0210 */
[----:B------:R-:W-:Y:S02]  /*4350*/  SEL R167, RZ, 0x4, P3 ;  /* 0x00000004ffa77807 */ /* 0x000fe40001800000 */
[----:B------:R-:W-:Y:S01]  /*4360*/  PLOP3.LUT P3, PT, PT, PT, UP0, 0x80, 0x0 ;  /* 0x000000000000781c */ /* 0x000fe20003f6f008 */
[----:B------:R-:W-:Y:S01]  /*4370*/  IMAD.WIDE R188, R38, 0x4, R188 ;  /* 0x0000000426bc7825 */ /* 0x000fe200078e02bc */
[----:B------:R-:W-:Y:S01]  /*4380*/  LDGSTS.E [R205+0x4008], desc[UR18][R16.64], P5 ;  /* 0x0400800010cd7fae */ /* 0x000fe2000a921852 */
[----:B-1----:R-:W-:Y:S02]  /*4390*/  LEA.HI R216, R216, 0x3e, RZ, 0x1a ;  /* 0x0000003ed8d87811 */ /* 0x002fe400078fd0ff */
[----:B------:R-:W-:-:S04]  /*43a0*/  IMAD.WIDE R176, R38, 0x4, R176 ;  /* 0x0000000426b07825 */ /* 0x000fc800078e02b0 */
[----:B------:R-:W-:Y:S01]  /*43b0*/  IMAD.WIDE R168, R38, 0x4, R168 ;  /* 0x0000000426a87825 */ /* 0x000fe200078e02a8 */
[----:B--2---:R-:W-:-:S03]  /*43c0*/  LEA.HI R193, R193, 0x2e, RZ, 0x1a ;  /* 0x0000002ec1c17811 */ /* 0x004fc600078fd0ff */
[----:B------:R-:W-:Y:S01]  /*43d0*/  IMAD.WIDE R170, R38, 0x4, R170 ;  /* 0x0000000426aa7825 */ /* 0x000fe200078e02aa */
[----:B------:R-:W-:-:S03]  /*43e0*/  ISETP.GE.AND P0, PT, R193, UR4, PT ;  /* 0x00000004c1007c0c */ /* 0x000fc6000bf06270 */
[C---:B------:R-:W-:Y:S01]  /*43f0*/  IMAD.WIDE R104, R38.reuse, 0x4, R104 ;  /* 0x0000000426687825 */ /* 0x040fe200078e0268 */
[----:B------:R1:W-:Y:S01]  /*4400*/  LDGSTS.E [R205+0x6000], desc[UR18][R170.64], P6 ;  /* 0x06000000aacd7fae */ /* 0x0003e2000b121852 */
[----:B------:R-:W-:Y:S02]  /*4410*/  SEL R18, RZ, 0x4, P0 ;  /* 0x00000004ff127807 */ /* 0x000fe40000000000 */
[----:B------:R-:W-:Y:S01]  /*4420*/  PLOP3.LUT P0, PT, PT, PT, UP0, 0x80, 0x0 ;  /* 0x000000000000781c */ /* 0x000fe20003f0f008 */
[----:B------:R-:W-:Y:S01]  /*4430*/  IMAD.WIDE R178, R38, 0x4, R178 ;  /* 0x0000000426b27825 */ /* 0x000fe200078e02b2 */
[----:B------:R-:W-:Y:S01]  /*4440*/  ISETP.NE.U32.AND P6, PT, R19, RZ, PT ;  /* 0x000000ff1300720c */ /* 0x000fe20003fc5070 */
[----:B------:R-:W-:Y:S01]  /*4450*/  LDGSTS.E [R205+0x6008], desc[UR18][R146.64], P2 ;  /* 0x0600800092cd7fae */ /* 0x000fe20009121852 */
[----:B------:R-:W-:Y:S02]  /*4460*/  SEL R18, R18, RZ, P0 ;  /* 0x000000ff12127207 */ /* 0x000fe40000000000 */
[----:B------:R-:W-:Y:S01]  /*4470*/  ISETP.GE.AND P0, PT, R252, UR4, PT ;  /* 0x00000004fc007c0c */ /* 0x000fe2000bf06270 */
[----:B------:R-:W-:Y:S01]  /*4480*/  LDGSTS.E [R206+0x4000], desc[UR18][R182.64], P1 ;  /* 0x04000000b6ce7fae */ /* 0x000fe20008921852 */
[----:B------:R-:W-:-:S02]  /*4490*/  ISETP.NE.U32.AND P2, PT, R18, RZ, PT ;  /* 0x000000ff1200720c */ /* 0x000fc40003f45070 */
[----:B------:R-:W-:Y:S01]  /*44a0*/  SEL R39, RZ, 0x4, P0 ;  /* 0x00000004ff277807 */ /* 0x000fe20000000000 */
[----:B-1----:R-:W1:Y:S01]  /*44b0*/  S2R R171, SR_TID.X ;  /* 0x0000000000ab7919 */ /* 0x002e620000002100 */
[----:B------:R-:W-:Y:S02]  /*44c0*/  ISETP.GE.AND P0, PT, R251, UR4, PT ;  /* 0x00000004fb007c0c */ /* 0x000fe4000bf06270 */
[----:B------:R-:W-:Y:S01]  /*44d0*/  SEL R39, R39, RZ, P3 ;  /* 0x000000ff27277207 */ /* 0x000fe20001800000 */
[----:B------:R-:W2:Y:S01]  /*44e0*/  S2R R193, SR_TID.X ;  /* 0x0000000000c17919 */ /* 0x000ea20000002100 */
[----:B------:R-:W-:Y:S02]  /*44f0*/  SEL R38, RZ, 0x4, P0 ;  /* 0x00000004ff267807 */ /* 0x000fe40000000000 */
[----:B------:R-:W-:Y:S02]  /*4500*/  PLOP3.LUT P0, PT, PT, PT, UP0, 0x80, 0x0 ;  /* 0x000000000000781c */ /* 0x000fe40003f0f008 */
[----:B------:R-:W-:-:S02]  /*4510*/  PLOP3.LUT P3, PT, PT, PT, UP0, 0x80, 0x0 ;  /* 0x000000000000781c */ /* 0x000fc40003f6f008 */
[----:B------:R-:W-:Y:S02]  /*4520*/  SEL R166, R166, RZ, P0 ;  /* 0x000000ffa6a67207 */ /* 0x000fe40000000000 */
[----:B------:R-:W-:Y:S02]  /*4530*/  ISETP.GE.AND P0, PT, R238, UR4, PT ;  /* 0x00000004ee007c0c */ /* 0x000fe4000bf06270 */
[----:B------:R-:W-:Y:S02]  /*4540*/  SEL R167, R167, RZ, P3 ;  /* 0x000000ffa7a77207 */ /* 0x000fe40001800000 */
[----:B------:R-:W-:Y:S02]  /*4550*/  SEL R190, RZ, 0x4, P0 ;  /* 0x00000004ffbe7807 */ /* 0x000fe40000000000 */
[----:B------:R-:W-:Y:S02]  /*4560*/  ISETP.GE.AND P0, PT, R250, UR4, PT ;  /* 0x00000004fa007c0c */ /* 0x000fe4000bf06270 */
[----:B------:R-:W-:-:S02]  /*4570*/  PLOP3.LUT P3, PT, PT, PT, UP0, 0x80, 0x0 ;  /* 0x000000000000781c */ /* 0x000fc40003f6f008 */
[----:B------:R-:W-:Y:S02]  /*4580*/  SEL R191, RZ, 0x4, P0 ;  /* 0x00000004ffbf7807 */ /* 0x000fe40000000000 */
[----:B------:R-:W-:Y:S02]  /*4590*/  SEL R38, R38, RZ, P3 ;  /* 0x000000ff26267207 */ /* 0x000fe40001800000 */
[----:B------:R-:W-:Y:S02]  /*45a0*/  PLOP3.LUT P0, PT, PT, PT, UP0, 0x80, 0x0 ;  /* 0x000000000000781c */ /* 0x000fe40003f0f008 */
[----:B------:R-:W-:Y:S02]  /*45b0*/  PLOP3.LUT P3, PT, PT, PT, UP0, 0x80, 0x0 ;  /* 0x000000000000781c */ /* 0x000fe40003f6f008 */
[----:B------:R-:W-:Y:S01]  /*45c0*/  ISETP.NE.U32.AND P4, PT, R39, RZ, PT ;  /* 0x000000ff2700720c */ /* 0x000fe20003f85070 */
[----:B------:R-:W-:Y:S01]  /*45d0*/  IMAD.U32 R39, RZ, RZ, UR20 ;  /* 0x00000014ff277e24 */ /* 0x000fe2000f8e00ff */
[----:B------:R-:W-:-:S02]  /*45e0*/  SEL R191, R191, RZ, P0 ;  /* 0x000000ffbfbf7207 */ /* 0x000fc40000000000 */
[----:B------:R-:W-:Y:S01]  /*45f0*/  SEL R190, R190, RZ, P3 ;  /* 0x000000ffbebe7207 */ /* 0x000fe20001800000 */
[----:B------:R-:W-:Y:S01]  /*4600*/  IMAD.WIDE R164, R39, 0x4, R164 ;  /* 0x0000000427a47825 */ /* 0x000fe200078e02a4 */
[----:B------:R-:W-:Y:S02]  /*4610*/  ISETP.NE.U32.AND P0, PT, R166, RZ, PT ;  /* 0x000000ffa600720c */ /* 0x000fe40003f05070 */
[----:B------:R-:W-:Y:S01]  /*4620*/  ISETP.NE.U32.AND P3, PT, R167, RZ, PT ;  /* 0x000000ffa700720c */ /* 0x000fe20003f65070 */
[----:B------:R-:W-:Y:S01]  /*4630*/  IMAD.WIDE R136, R39, 0x4, R136 ;  /* 0x0000000427887825 */ /* 0x000fe200078e0288 */
[----:B------:R-:W-:Y:S01]  /*4640*/  ISETP.NE.U32.AND P5, PT, R38, RZ, PT ;  /* 0x000000ff2600720c */ /* 0x000fe20003fa5070 */
[----:B------:R-:W3:Y:S01]  /*4650*/  S2R R166, SR_TID.X ;  /* 0x0000000000a67919 */ /* 0x000ee20000002100 */
[----:B-1----:R-:W-:Y:S01]  /*4660*/  LEA.HI R171, R171, 0x1e, RZ, 0x1a ;  /* 0x0000001eabab7811 */ /* 0x002fe200078fd0ff */
[----:B------:R-:W-:Y:S01]  /*4670*/  IMAD.U32 R39, RZ, RZ, UR14 ;  /* 0x0000000eff277e24 */ /* 0x000fe2000f8e00ff */
[----:B------:R-:W-:Y:S01]  /*4680*/  ISETP.NE.U32.AND P1, PT, R190, RZ, PT ;  /* 0x000000ffbe00720c */ /* 0x000fe20003f25070 */
[----:B------:R-:W-:Y:S01]  /*4690*/  LDGSTS.E [R206+0x4008], desc[UR18][R188.64], P4 ;  /* 0x04008000bcce7fae */ /* 0x000fe2000a121852 */
[----:B------:R-:W-:Y:S01]  /*46a0*/  ISETP.NE.U32.AND P4, PT, R191, RZ, PT ;  /* 0x000000ffbf00720c */ /* 0x000fe20003f85070 */
[----:B------:R-:W-:Y:S01]  /*46b0*/  IMAD.WIDE R114, R39, 0x4, R114 ;  /* 0x0000000427727825 */ /* 0x000fe200078e0272 */
[----:B--2---:R-:W-:Y:S01]  /*46c0*/  LOP3.LUT R193, R193, 0x3f, RZ, 0xc0, !PT ;  /* 0x0000003fc1c17812 */ /* 0x004fe200078ec0ff */
[----:B------:R1:W-:Y:S01]  /*46d0*/  LDGSTS.E [R206+0x6000], desc[UR18][R104.64], P0 ;  /* 0x0600000068ce7fae */ /* 0x0003e20008121852 */
[----:B------:R-:W-:Y:S01]  /*46e0*/  ISETP.GE.AND P0, PT, R236, UR4, PT ;  /* 0x00000004ec007c0c */ /* 0x000fe2000bf06270 */
[----:B------:R-:W-:-:S02]  /*46f0*/  IMAD.WIDE R100, R39, 0x4, R100 ;  /* 0x0000000427647825 */ /* 0x000fc400078e0264 */
[----:B------:R-:W-:Y:S01]  /*4700*/  LDGSTS.E [R206+0x6008], desc[UR18][R180.64], P3 ;  /* 0x06008000b4ce7fae */ /* 0x000fe20009921852 */
[----:B------:R-:W-:Y:S01]  /*4710*/  ISETP.GE.AND P3, PT, R249, UR4, PT ;  /* 0x00000004f9007c0c */ /* 0x000fe2000bf66270 */
[----:B------:R-:W-:Y:S01]  /*4720*/  IMAD.WIDE R94, R39, 0x4, R94 ;  /* 0x00000004275e7825 */ /* 0x000fe200078e025e */
[----:B------:R-:W-:Y:S01]  /*4730*/  SEL R16, RZ, 0x4, P0 ;  /* 0x00000004ff107807 */ /* 0x000fe20000000000 */
[----:B------:R-:W-:Y:S01]  /*4740*/  LDGSTS.E [R207+0x4000], desc[UR18][R184.64], P5 ;  /* 0x04000000b8cf7fae */ /* 0x000fe2000a921852 */
[----:B------:R-:W-:Y:S01]  /*4750*/  ISETP.GE.AND P5, PT, R237, UR4, PT ;  /* 0x00000004ed007c0c */ /* 0x000fe2000bfa6270 */
[----:B------:R-:W-:Y:S01]  /*4760*/  IMAD.WIDE R50, R39, 0x4, R50 ;  /* 0x0000000427327825 */ /* 0x000fe200078e0232 */
[----:B------:R-:W-:Y:S01]  /*4770*/  SEL R18, RZ, 0x4, P3 ;  /* 0x00000004ff127807 */ /* 0x000fe20001800000 */
[----:B------:R-:W-:Y:S01]  /*4780*/  LDGSTS.E [R207+0x4008], desc[UR18][R176.64], P6 ;  /* 0x04008000b0cf7fae */ /* 0x000fe2000b121852 */
[----:B------:R-:W-:Y:S01]  /*4790*/  PLOP3.LUT P3, PT, PT, PT, UP0, 0x80, 0x0 ;  /* 0x000000000000781c */ /* 0x000fe20003f6f008 */
[----:B-1----:R-:W-:Y:S01]  /*47a0*/  IMAD.U32 R105, RZ, RZ, UR20 ;  /* 0x00000014ff697e24 */ /* 0x002fe2000f8e00ff */
[----:B------:R-:W-:Y:S01]  /*47b0*/  SEL R17, RZ, 0x4, P5 ;  /* 0x00000004ff117807 */ /* 0x000fe20002800000 */
[----:B------:R-:W-:Y:S01]  /*47c0*/  LDGSTS.E [R207+0x6000], desc[UR18][R178.64], P1 ;  /* 0x06000000b2cf7fae */ /* 0x000fe20008921852 */
[----:B------:R-:W-:Y:S01]  /*47d0*/  ISETP.GE.AND P5, PT, R171, UR4, PT ;  /* 0x00000004ab007c0c */ /* 0x000fe2000bfa6270 */
[----:B------:R-:W-:Y:S01]  /*47e0*/  IMAD.WIDE R140, R105, 0x4, R140 ;  /* 0x00000004698c7825 */ /* 0x000fe200078e028c */
[----:B------:R-:W-:Y:S01]  /*47f0*/  ISETP.GE.AND P6, PT, R248, UR4, PT ;  /* 0x00000004f8007c0c */ /* 0x000fe2000bfc6270 */
[----:B------:R-:W-:Y:S01]  /*4800*/  LDGSTS.E [R207+0x6008], desc[UR18][R172.64], P2 ;  /* 0x06008000accf7fae */ /* 0x000fe20009121852 */
[----:B------:R-:W-:Y:S01]  /*4810*/  SEL R19, R18, RZ, P3 ;  /* 0x000000ff12137207 */ /* 0x000fe20001800000 */
[----:B------:R-:W-:Y:S01]  /*4820*/  IMAD.U32 R105, RZ, RZ, UR14 ;  /* 0x0000000eff697e24 */ /* 0x000fe2000f8e00ff */
[----:B------:R-:W-:Y:S01]  /*4830*/  PLOP3.LUT P0, PT, PT, PT, UP0, 0x80, 0x0 ;  /* 0x000000000000781c */ /* 0x000fe20003f0f008 */
[----:B------:R-:W-:Y:S01]  /*4840*/  LDGSTS.E [R204+0x4000], desc[UR18][R174.64], P4 ;  /* 0x04000000aecc7fae */ /* 0x000fe2000a121852 */
[----:B------:R-:W-:Y:S01]  /*4850*/  SEL R38, RZ, 0x4, P5 ;  /* 0x00000004ff267807 */ /* 0x000fe20002800000 */
[----:B------:R-:W-:Y:S01]  /*4860*/  IMAD.WIDE R34, R39, 0x4, R34 ;  /* 0x0000000427227825 */ /* 0x000fe200078e0222 */
[----:B------:R-:W-:-:S02]  /*4870*/  SEL R18, RZ, 0x4, P6 ;  /* 0x00000004ff127807 */ /* 0x000fc40003000000 */
[----:B------:R-:W-:Y:S01]  /*4880*/  ISETP.NE.U32.AND P5, PT, R19, RZ, PT ;  /* 0x000000ff1300720c */ /* 0x000fe20003fa5070 */
[----:B------:R-:W-:Y:S01]  /*4890*/  IMAD.WIDE R28, R39, 0x4, R28 ;  /* 0x00000004271c7825 */ /* 0x000fe200078e021c */
[----:B------:R-:W-:Y:S02]  /*48a0*/  PLOP3.LUT P6, PT, PT, PT, UP0, 0x80, 0x0 ;  /* 0x000000000000781c */ /* 0x000fe40003fcf008 */
[----:B------:R-:W-:Y:S01]  /*48b0*/  SEL R17, R17, RZ, P0 ;  /* 0x000000ff11117207 */ /* 0x000fe20000000000 */
[----:B------:R-:W-:Y:S01]  /*48c0*/  IMAD.U32 R39, RZ, RZ, UR20 ;  /* 0x00000014ff277e24 */ /* 0x000fe2000f8e00ff */
[----:B------:R-:W-:Y:S01]  /*48d0*/  PLOP3.LUT P0, PT, PT, PT, UP0, 0x80, 0x0 ;  /* 0x000000000000781c */ /* 0x000fe20003f0f008 */
[C---:B------:R-:W-:Y:S01]  /*48e0*/  IMAD.WIDE R112, R105.reuse, 0x4, R112 ;  /* 0x0000000469707825 */ /* 0x040fe200078e0270 */
[----:B------:R-:W-:Y:S02]  /*48f0*/  SEL R16, R16, RZ, P6 ;  /* 0x000000ff10107207 */ /* 0x000fe40003000000 */
[----:B------:R-:W-:Y:S01]  /*4900*/  PLOP3.LUT P3, PT, PT, PT, UP0, 0x80, 0x0 ;  /* 0x000000000000781c */ /* 0x000fe20003f6f008 */
[----:B------:R-:W-:Y:S01]  /*4910*/  IMAD.WIDE R98, R105, 0x4, R98 ;  /* 0x0000000469627825 */ /* 0x000fe200078e0262 */
[----:B------:R-:W-:Y:S01]  /*4920*/  SEL R18, R18, RZ, P0 ;  /* 0x000000ff12127207 */ /* 0x000fe20000000000 */
[----:B------:R-:W-:Y:S01]  /*4930*/  LDGSTS.E [R204+0x4008], desc[UR18][R168.64], P5 ;  /* 0x04008000a8cc7fae */ /* 0x000fe2000a921852 */
[----:B------:R-:W-:Y:S01]  /*4940*/  ISETP.NE.U32.AND P0, PT, R17, RZ, PT ;  /* 0x000000ff1100720c */ /* 0x000fe20003f05070 */
[----:B------:R-:W-:Y:S01]  /*4950*/  IMAD.WIDE R92, R105, 0x4, R92 ;  /* 0x00000004695c7825 */ /* 0x000fe200078e025c */
[----:B------:R-:W-:-:S02]  /*4960*/  ISETP.GE.AND P2, PT, R247, UR4, PT ;  /* 0x00000004f7007c0c */ /* 0x000fc4000bf46270 */
[----:B------:R-:W-:Y:S01]  /*4970*/  ISETP.NE.U32.AND P6, PT, R16, RZ, PT ;  /* 0x000000ff1000720c */ /* 0x000fe20003fc5070 */
[C---:B------:R-:W-:Y:S01]  /*4980*/  IMAD.WIDE R48, R105.reuse, 0x4, R48 ;  /* 0x0000000469307825 */ /* 0x040fe200078e0230 */
[----:B------:R-:W-:Y:S02]  /*4990*/  SEL R19, R38, RZ, P3 ;  /* 0x000000ff26137207 */ /* 0x000fe40001800000 */
[----:B------:R-:W-:Y:S01]  /*49a0*/  ISETP.GE.AND P4, PT, R216, UR4, PT ;  /* 0x00000004d8007c0c */ /* 0x000fe2000bf86270 */
[C---:B------:R-:W-:Y:S01]  /*49b0*/  IMAD.WIDE R44, R105.reuse, 0x4, R44 ;  /* 0x00000004692c7825 */ /* 0x040fe200078e022c */
[----:B------:R-:W-:Y:S02]  /*49c0*/  SEL R16, RZ, 0x4, P2 ;  /* 0x00000004ff107807 */ /* 0x000fe40001000000 */
[----:B------:R-:W-:Y:S01]  /*49d0*/  ISETP.NE.U32.AND P1, PT, R18, RZ, PT ;  /* 0x000000ff1200720c */ /* 0x000fe20003f25070 */
[----:B------:R-:W-:Y:S01]  /*49e0*/  LDGSTS.E [R204+0x6000], desc[UR18][R148.64], P0 ;  /* 0x0600000094cc7fae */ /* 0x000fe20008121852 */
[----:B------:R-:W-:Y:S01]  /*49f0*/  ISETP.GE.AND P2, PT, R234, UR4, PT ;  /* 0x00000004ea007c0c */ /* 0x000fe2000bf46270 */
[----:B------:R-:W-:Y:S01]  /*4a00*/  IMAD.WIDE R26, R105, 0x4, R26 ;  /* 0x00000004691a7825 */ /* 0x000fe200078e021a */
[----:B------:R-:W-:Y:S01]  /*4a10*/  ISETP.GE.AND P5, PT, R235, UR4, PT ;  /* 0x00000004eb007c0c */ /* 0x000fe2000bfa6270 */
[----:B------:R-:W-:Y:S01]  /*4a20*/  LDGSTS.E [R204+0x6008], desc[UR18][R186.64], P6 ;  /* 0x06008000bacc7fae */ /* 0x000fe2000b121852 */
[----:B------:R-:W-:Y:S01]  /*4a30*/  ISETP.NE.U32.AND P3, PT, R19, RZ, PT ;  /* 0x000000ff1300720c */ /* 0x000fe20003f65070 */
[----:B------:R-:W-:Y:S01]  /*4a40*/  IMAD.U32 R105, RZ, RZ, UR20 ;  /* 0x00000014ff697e24 */ /* 0x000fe2000f8e00ff */
[----:B------:R-:W-:Y:S01]  /*4a50*/  SEL R19, RZ, 0x4, P4 ;  /* 0x00000004ff137807 */ /* 0x000fe20002000000 */
[----:B------:R-:W-:Y:S01]  /*4a60*/  IMAD.WIDE R20, R39, 0x4, R20 ;  /* 0x0000000427147825 */ /* 0x000fe200078e0214 */
[----:B------:R-:W-:-:S02]  /*4a70*/  SEL R18, RZ, 0x4, P2 ;  /* 0x00000004ff127807 */ /* 0x000fc40001000000 */
[----:B------:R-:W-:Y:S02]  /*4a80*/  CS2R R38, SRZ ;  /* 0x0000000000267805 */ /* 0x000fe4000001ff00 */
[----:B------:R-:W-:Y:S01]  /*4a90*/  PLOP3.LUT P4, PT, PT, PT, UP0, 0x80, 0x0 ;  /* 0x000000000000781c */ /* 0x000fe20003f8f008 */
[----:B------:R3:W-:Y:S01]  /*4aa0*/  LDGSTS.E [R203+0x4000], desc[UR18][R164.64], P1 ;  /* 0x04000000a4cb7fae */ /* 0x0007e20008921852 */
[----:B------:R-:W-:Y:S01]  /*4ab0*/  SEL R17, RZ, 0x4, P5 ;  /* 0x00000004ff117807 */ /* 0x000fe20002800000 */
[----:B------:R-:W-:Y:S01]  /*4ac0*/  IMAD.WIDE R126, R105, 0x4, R126 ;  /* 0x00000004697e7825 */ /* 0x000fe200078e027e */
[----:B------:R-:W-:Y:S02]  /*4ad0*/  PLOP3.LUT P2, PT, PT, PT, UP0, 0x80, 0x0 ;  /* 0x000000000000781c */ /* 0x000fe40003f4f008 */
[----:B------:R-:W-:Y:S02]  /*4ae0*/  PLOP3.LUT P5, PT, PT, PT, UP0, 0x80, 0x0 ;  /* 0x000000000000781c */ /* 0x000fe40003faf008 */
[----:B------:R-:W-:-:S02]  /*4af0*/  SEL R16, R16, RZ, P4 ;  /* 0x000000ff10107207 */ /* 0x000fc40002000000 */
[----:B------:R-:W-:Y:S02]  /*4b00*/  SEL R17, R17, RZ, P2 ;  /* 0x000000ff11117207 */ /* 0x000fe40001000000 */
[----:B------:R-:W-:Y:S01]  /*4b10*/  ISETP.GE.AND P6, PT, R246, UR4, PT ;  /* 0x00000004f6007c0c */ /* 0x000fe2000bfc6270 */
[C---:B---3--:R-:W-:Y:S01]  /*4b20*/  IMAD.SHL.U32 R165, R166.reuse, 0x8, RZ ;  /* 0x00000008a6a57824 */ /* 0x048fe200078e00ff */
[----:B------:R-:W-:Y:S01]  /*4b30*/  SEL R19, R19, RZ, P5 ;  /* 0x000000ff13137207 */ /* 0x000fe20002800000 */
[----:B------:R-:W-:Y:S01]  /*4b40*/  IMAD.SHL.U32 R164, R166, 0x100, RZ ;  /* 0x00000100a6a47824 */ /* 0x000fe200078e00ff */
[----:B------:R-:W-:Y:S02]  /*4b50*/  ISETP.NE.U32.AND P5, PT, R16, RZ, PT ;  /* 0x000000ff1000720c */ /* 0x000fe40003fa5070 */
[----:B------:R-:W-:Y:S01]  /*4b60*/  ISETP.NE.U32.AND P0, PT, R17, RZ, PT ;  /* 0x000000ff1100720c */ /* 0x000fe20003f05070 */
[----:B------:R-:W-:Y:S01]  /*4b70*/  IMAD.U32 R17, RZ, RZ, UR20 ;  /* 0x00000014ff117e24 */ /* 0x000fe2000f8e00ff */
[----:B------:R-:W-:-:S02]  /*4b80*/  PLOP3.LUT P1, PT, PT, PT, UP0, 0x80, 0x0 ;  /* 0x000000000000781c */ /* 0x000fc40003f2f008 */
[----:B------:R-:W-:Y:S01]  /*4b90*/  SEL R16, RZ, 0x4, P6 ;  /* 0x00000004ff107807 */ /* 0x000fe20003000000 */
[----:B------:R-:W-:Y:S01]  /*4ba0*/  IMAD.WIDE R142, R17, 0x4, R142 ;  /* 0x00000004118e7825 */ /* 0x000fe200078e028e */
[----:B------:R-:W-:Y:S02]  /*4bb0*/  PLOP3.LUT P4, PT, PT, PT, UP0, 0x80, 0x0 ;  /* 0x000000000000781c */ /* 0x000fe40003f8f008 */
[----:B------:R-:W-:Y:S02]  /*4bc0*/  ISETP.GE.AND P6, PT, R245, UR4, PT ;  /* 0x00000004f5007c0c */ /* 0x000fe4000bfc6270 */
[----:B------:R-:W-:Y:S01]  /*4bd0*/  ISETP.NE.U32.AND P2, PT, R19, RZ, PT ;  /* 0x000000ff1300720c */ /* 0x000fe20003f45070 */
[----:B------:R-:W-:Y:S01]  /*4be0*/  IMAD.U32 R19, RZ, RZ, UR20 ;  /* 0x00000014ff137e24 */ /* 0x000fe2000f8e00ff */
[----:B------:R-:W-:Y:S01]  /*4bf0*/  SEL R16, R16, RZ, P1 ;  /* 0x000000ff10107207 */ /* 0x000fe20000800000 */
[----:B------:R-:W-:Y:S01]  /*4c00*/  LDGSTS.E [R203+0x4008], desc[UR18][R142.64], P5 ;  /* 0x040080008ecb7fae */ /* 0x000fe2000a921852 */
[----:B------:R-:W-:Y:S01]  /*4c10*/  SEL R18, R18, RZ, P4 ;  /* 0x000000ff12127207 */ /* 0x000fe20002000000 */
[----:B------:R-:W-:Y:S01]  /*4c20*/  IMAD.WIDE R144, R19, 0x4, R144 ;  /* 0x0000000413907825 */ /* 0x000fe200078e0290 */
[----:B------:R-:W-:-:S02]  /*4c30*/  PLOP3.LUT P1, PT, PT, PT, UP0, 0x80, 0x0 ;  /* 0x000000000000781c */ /* 0x000fc40003f2f008 */
[----:B------:R-:W-:Y:S01]  /*4c40*/  SEL R17, RZ, 0x4, P6 ;  /* 0x00000004ff117807 */ /* 0x000fe20003000000 */
[----:B------:R-:W-:Y:S01]  /*4c50*/  IMAD.WIDE R134, R19, 0x4, R134 ;  /* 0x0000000413867825 */ /* 0x000fe200078e0286 */
[----:B------:R-:W-:Y:S01]  /*4c60*/  ISETP.NE.U32.AND P4, PT, R18, RZ, PT ;  /* 0x000000ff1200720c */ /* 0x000fe20003f85070 */
[----:B------:R-:W-:Y:S01]  /*4c70*/  LDGSTS.E [R203+0x6000], desc[UR18][R144.64], P0 ;  /* 0x0600000090cb7fae */ /* 0x000fe20008121852 */
[----:B------:R-:W-:Y:S01]  /*4c80*/  SEL R17, R17, RZ, P1 ;  /* 0x000000ff11117207 */ /* 0x000fe20000800000 */
[----:B------:R-:W-:Y:S01]  /*4c90*/  IMAD.WIDE R130, R19, 0x4, R130 ;  /* 0x0000000413827825 */ /* 0x000fe200078e0282 */
[----:B------:R-:W-:Y:S02]  /*4ca0*/  ISETP.NE.U32.AND P5, PT, R16, RZ, PT ;  /* 0x000000ff1000720c */ /* 0x000fe40003fa5070 */
[----:B------:R-:W-:Y:S01]  /*4cb0*/  ISETP.GE.AND P0, PT, R193, UR4, PT ;  /* 0x00000004c1007c0c */ /* 0x000fe2000bf06270 */
[----:B------:R-:W-:Y:S01]  /*4cc0*/  IMAD.U32 R19, RZ, RZ, UR14 ;  /* 0x0000000eff137e24 */ /* 0x000fe2000f8e00ff */
[----:B------:R-:W-:-:S02]  /*4cd0*/  ISETP.NE.U32.AND P6, PT, R17, RZ, PT ;  /* 0x000000ff1100720c */ /* 0x000fc40003fc5070 */
[----:B------:R-:W-:Y:S01]  /*4ce0*/  ISETP.GE.AND P1, PT, R233, UR4, PT ;  /* 0x00000004e9007c0c */ /* 0x000fe2000bf26270 */
[C---:B------:R-:W-:Y:S01]  /*4cf0*/  IMAD.WIDE R120, R19.reuse, 0x4, R120 ;  /* 0x0000000413787825 */ /* 0x040fe200078e0278 */
[----:B------:R-:W-:Y:S01]  /*4d00*/  SEL R17, RZ, 0x4, P0 ;  /* 0x00000004ff117807 */ /* 0x000fe20000000000 */
[----:B------:R-:W-:Y:S01]  /*4d10*/  LDGSTS.E [R203+0x6008], desc[UR18][R140.64], P4 ;  /* 0x060080008ccb7fae */ /* 0x000fe2000a121852 */
[----:B------:R-:W-:Y:S01]  /*4d20*/  SEL R16, RZ, 0x4, P1 ;  /* 0x00000004ff107807 */ /* 0x000fe20000800000 */
[C---:B------:R-:W-:Y:S01]  /*4d30*/  IMAD.WIDE R116, R19.reuse, 0x4, R116 ;  /* 0x0000000413747825 */ /* 0x040fe200078e0274 */
[----:B------:R-:W-:Y:S01]  /*4d40*/  PLOP3.LUT P0, PT, PT, PT, UP0, 0x80, 0x0 ;  /* 0x000000000000781c */ /* 0x000fe20003f0f008 */
[----:B------:R1:W-:Y:S01]  /*4d50*/  LDGSTS.E [R15+0x4000], desc[UR18][R134.64], P5 ;  /* 0x04000000860f7fae */ /* 0x0003e2000a921852 */
[----:B------:R-:W-:Y:S01]  /*4d60*/  ISETP.GE.AND P4, PT, R232, UR4, PT ;  /* 0x00000004e8007c0c */ /* 0x000fe2000bf86270 */
[C---:B------:R-:W-:Y:S01]  /*4d70*/  IMAD.WIDE R102, R19.reuse, 0x4, R102 ;  /* 0x0000000413667825 */ /* 0x040fe200078e0266 */
[----:B------:R-:W-:Y:S01]  /*4d80*/  SEL R16, R16, RZ, P0 ;  /* 0x000000ff10107207 */ /* 0x000fe20000000000 */
[----:B------:R-:W-:Y:S01]  /*4d90*/  LDGSTS.E [R15+0x4008], desc[UR18][R136.64], P6 ;  /* 0x04008000880f7fae */ /* 0x000fe2000b121852 */
[----:B------:R-:W-:Y:S01]  /*4da0*/  PLOP3.LUT P1, PT, PT, PT, UP0, 0x80, 0x0 ;  /* 0x000000000000781c */ /* 0x000fe20003f2f008 */
[----:B------:R-:W-:Y:S01]  /*4db0*/  IMAD.WIDE R96, R19, 0x4, R96 ;  /* 0x0000000413607825 */ /* 0x000fe200078e0260 */
[----:B------:R-:W-:-:S02]  /*4dc0*/  LOP3.LUT R193, R2, 0x1c, RZ, 0xfc, !PT ;  /* 0x0000001c02c17812 */ /* 0x000fc400078efcff */
[----:B------:R-:W-:Y:S01]  /*4dd0*/  ISETP.NE.U32.AND P0, PT, R16, RZ, PT ;  /* 0x000000ff1000720c */ /* 0x000fe20003f05070 */
[C---:B------:R-:W-:Y:S01]  /*4de0*/  IMAD.WIDE R52, R19.reuse, 0x4, R52 ;  /* 0x0000000413347825 */ /* 0x040fe200078e0234 */
[----:B------:R-:W-:Y:S02]  /*4df0*/  PLOP3.LUT P6, PT, PT, PT, UP0, 0x80, 0x0 ;  /* 0x000000000000781c */ /* 0x000fe40003fcf008 */
[----:B------:R-:W-:Y:S01]  /*4e00*/  SEL R16, RZ, 0x4, P4 ;  /* 0x00000004ff107807 */ /* 0x000fe20002000000 */
[----:B------:R-:W-:Y:S01]  /*4e10*/  IMAD.WIDE R36, R19, 0x4, R36 ;  /* 0x0000000413247825 */ /* 0x000fe200078e0224 */
[----:B------:R-:W-:Y:S02]  /*4e20*/  SEL R17, R17, RZ, P1 ;  /* 0x000000ff11117207 */ /* 0x000fe40000800000 */
[----:B------:R-:W-:Y:S01]  /*4e30*/  ISETP.GE.AND P5, PT, R193, UR4, PT ;  /* 0x00000004c1007c0c */ /* 0x000fe2000bfa6270 */
[----:B------:R-:W-:Y:S01]  /*4e40*/  IMAD.WIDE R30, R19, 0x4, R30 ;  /* 0x00000004131e7825 */ /* 0x000fe200078e021e */
[----:B------:R-:W-:-:S02]  /*4e50*/  SEL R16, R16, RZ, P6 ;  /* 0x000000ff10107207 */ /* 0x000fc40003000000 */
[----:B------:R-:W-:Y:S01]  /*4e60*/  ISETP.NE.U32.AND P1, PT, R17, RZ, PT ;  /* 0x000000ff1100720c */ /* 0x000fe20003f25070 */
[----:B------:R2:W-:Y:S01]  /*4e70*/  LDGSTS.E [R15+0x6000], desc[UR18][R130.64], P0 ;  /* 0x06000000820f7fae */ /* 0x0005e20008121852 */
[----:B------:R-:W-:Y:S01]  /*4e80*/  ISETP.GE.AND P6, PT, R192, UR4, PT ;  /* 0x00000004c0007c0c */ /* 0x000fe2000bfc6270 */
[----:B------:R-:W-:Y:S01]  /*4e90*/  IMAD.U32 R19, RZ, RZ, UR20 ;  /* 0x00000014ff137e24 */ /* 0x000fe2000f8e00ff */
[----:B------:R-:W-:Y:S01]  /*4ea0*/  PLOP3.LUT P4, PT, PT, PT, UP0, 0x80, 0x0 ;  /* 0x000000000000781c */ /* 0x000fe20003f8f008 */
[----:B-1----:R-:W-:Y:S01]  /*4eb0*/  IMAD.U32 R135, RZ, RZ, UR14 ;  /* 0x0000000eff877e24 */ /* 0x002fe2000f8e00ff */
[----:B------:R-:W-:Y:S01]  /*4ec0*/  SEL R17, RZ, 0x4, P5 ;  /* 0x00000004ff117807 */ /* 0x000fe20002800000 */
[----:B------:R-:W-:Y:S01]  /*4ed0*/  IMAD.WIDE R128, R19, 0x4, R128 ;  /* 0x0000000413807825 */ /* 0x000fe200078e0280 */
[----:B------:R-:W-:Y:S01]  /*4ee0*/  PLOP3.LUT P5, PT, PT, PT, UP0, 0x80, 0x0 ;  /* 0x000000000000781c */ /* 0x000fe20003faf008 */
[----:B------:R-:W-:Y:S01]  /*4ef0*/  UISETP.GE.AND UP0, UPT, UR6, 0x40, UPT ;  /* 0x000000400600788c */ /* 0x000fe2000bf06270 */
[----:B------:R-:W-:Y:S01]  /*4f00*/  SEL R18, RZ, 0x4, P6 ;  /* 0x00000004ff127807 */ /* 0x000fe20003000000 */
[----:B------:R-:W-:Y:S01]  /*4f10*/  IMAD.WIDE R110, R135, 0x4, R110 ;  /* 0x00000004876e7825 */ /* 0x000fe200078e026e */
[----:B------:R-:W-:-:S02]  /*4f20*/  SEL R17, R17, RZ, P4 ;  /* 0x000000ff11117207 */ /* 0x000fc40002000000 */
[----:B------:R-:W-:Y:S01]  /*4f30*/  SEL R18, R18, RZ, P5 ;  /* 0x000000ff12127207 */ /* 0x000fe20002800000 */
[----:B--2---:R-:W-:Y:S01]  /*4f40*/  IMAD.U32 R131, RZ, RZ, UR14 ;  /* 0x0000000eff837e24 */ /* 0x004fe2000f8e00ff */
[----:B------:R-:W-:Y:S01]  /*4f50*/  ISETP.NE.U32.AND P5, PT, R17, RZ, PT ;  /* 0x000000ff1100720c */ /* 0x000fe20003fa5070 */
[----:B------:R-:W-:Y:S01]  /*4f60*/  IMAD.U32 R17, RZ, RZ, UR14 ;  /* 0x0000000eff117e24 */ /* 0x000fe2000f8e00ff */
[----:B------:R-:W-:Y:S01]  /*4f70*/  ISETP.NE.U32.AND P4, PT, R16, RZ, PT ;  /* 0x000000ff1000720c */ /* 0x000fe20003f85070 */
[----:B------:R-:W-:Y:S01]  /*4f80*/  IMAD.WIDE R108, R131, 0x4, R108 ;  /* 0x00000004836c7825 */ /* 0x000fe200078e026c */
[----:B------:R-:W-:Y:S02]  /*4f90*/  ISETP.NE.U32.AND P6, PT, R18, RZ, PT ;  /* 0x000000ff1200720c */ /* 0x000fe40003fc5070 */
[----:B------:R-:W-:Y:S01]  /*4fa0*/  ISETP.GE.AND P0, PT, R229, R138, PT ;  /* 0x0000008ae500720c */ /* 0x000fe20003f06270 */
[----:B------:R-:W-:Y:S01]  /*4fb0*/  IMAD.WIDE R132, R17, 0x4, R132 ;  /* 0x0000000411847825 */ /* 0x000fe200078e0284 */
[----:B------:R-:W-:-:S02]  /*4fc0*/  LOP3.LUT R166, R166, 0x40, RZ, 0xc0, !PT ;  /* 0x00000040a6a67812 */ /* 0x000fc400078ec0ff */
[----:B------:R-:W-:Y:S01]  /*4fd0*/  LOP3.LUT R165, R165, 0x380, RZ, 0xc0, !PT ;  /* 0x00000380a5a57812 */ /* 0x000fe200078ec0ff */
[----:B------:R-:W-:Y:S01]  /*4fe0*/  IMAD.WIDE R118, R17, 0x4, R118 ;  /* 0x0000000411767825 */ /* 0x000fe200078e0276 */
[----:B------:R-:W-:-:S03]  /*4ff0*/  LOP3.LUT R164, R164, 0x800, RZ, 0xc0, !PT ;  /* 0x00000800a4a47812 */ /* 0x000fc600078ec0ff */
[C---:B------:R-:W-:Y:S01]  /*5000*/  IMAD.WIDE R106, R17.reuse, 0x4, R106 ;  /* 0x00000004116a7825 */ /* 0x040fe200078e026a */
[----:B------:R-:W-:Y:S03]  /*5010*/  LDGSTS.E [R15+0x6008], desc[UR18][R20.64], P4 ;  /* 0x06008000140f7fae */ /* 0x000fe6000a121852 */
[----:B------:R-:W-:-:S04]  /*5020*/  IMAD.WIDE R88, R17, 0x4, R88 ;  /* 0x0000000411587825 */ /* 0x000fc800078e0258 */
[----:B------:R-:W-:-:S04]  /*5030*/  IMAD.WIDE R54, R17, 0x4, R54 ;  /* 0x0000000411367825 */ /* 0x000fc800078e0236 */
[----:B------:R-:W-:-:S04]  /*5040*/  IMAD.WIDE R40, R17, 0x4, R40 ;  /* 0x0000000411287825 */ /* 0x000fc800078e0228 */
[----:B------:R-:W-:-:S04]  /*5050*/  IMAD.WIDE R32, R17, 0x4, R32 ;  /* 0x0000000411207825 */ /* 0x000fc800078e0220 */
[----:B------:R-:W-:Y:S02]  /*5060*/  IMAD.U32 R17, RZ, RZ, UR20 ;  /* 0x00000014ff117e24 */ /* 0x000fe4000f8e00ff */
[----:B------:R-:W-:-:S04]  /*5070*/  IMAD.WIDE R90, R131, 0x4, R90 ;  /* 0x00000004835a7825 */ /* 0x000fc800078e025a */
[----:B------:R-:W-:-:S04]  /*5080*/  IMAD.WIDE R46, R131, 0x4, R46 ;  /* 0x00000004832e7825 */ /* 0x000fc800078e022e */
[----:B------:R-:W-:-:S04]  /*5090*/  IMAD.WIDE R42, R131, 0x4, R42 ;  /* 0x00000004832a7825 */ /* 0x000fc800078e022a */
[----:B------:R-:W-:-:S04]  /*50a0*/  IMAD.WIDE R24, R131, 0x4, R24 ;  /* 0x0000000483187825 */ /* 0x000fc800078e0218 */
[----:B------:R-:W-:Y:S02]  /*50b0*/  IMAD.U32 R131, RZ, RZ, UR20 ;  /* 0x00000014ff837e24 */ /* 0x000fe4000f8e00ff */
[----:B------:R-:W-:-:S04]  /*50c0*/  IMAD.WIDE R122, R17, 0x4, R122 ;  /* 0x00000004117a7825 */ /* 0x000fc800078e027a */
[----:B------:R-:W-:Y:S01]  /*50d0*/  IMAD.WIDE R124, R131, 0x4, R124 ;  /* 0x00000004837c7825 */ /* 0x000fe200078e027c */
[----:B------:R-:W-:Y:S04]  /*50e0*/  LDGSTS.E [R208+0x4000], desc[UR18][R122.64], P5 ;  /* 0x040000007ad07fae */ /* 0x000fe8000a921852 */
[----:B------:R-:W-:Y:S04]  /*50f0*/  LDGSTS.E [R208+0x4008], desc[UR18][R128.64], P3 ;  /* 0x0400800080d07fae */ /* 0x000fe80009921852 */
[----:B------:R-:W-:Y:S04]  /*5100*/  LDGSTS.E [R208+0x6000], desc[UR18][R126.64], P6 ;  /* 0x060000007ed07fae */ /* 0x000fe8000b121852 */
        /* <DEDUP_REMOVED lines=19> */
[----:B------:R1:W-:Y:S04]  /*5240*/  LDGSTS.E [R211+0x10600], desc[UR18][R54.64], P1 ;  /* 0x1060000036d37fae */ /* 0x0003e80008921852 */
[----:B------:R2:W-:Y:S04]  /*5250*/  LDGSTS.E [R211+0x10a00], desc[UR18][R52.64], P1 ;  /* 0x10a0000034d37fae */ /* 0x0005e80008921852 */
[----:B------:R3:W-:Y:S04]  /*5260*/  LDGSTS.E [R211+0x10e00], desc[UR18][R50.64], P1 ;  /* 0x10e0000032d37fae */ /* 0x0007e80008921852 */
[----:B------:R4:W-:Y:S01]  /*5270*/  LDGSTS.E [R211+0x11200], desc[UR18][R48.64], P1 ;  /* 0x1120000030d37fae */ /* 0x0009e20008921852 */
[----:B-1----:R-:W-:-:S03]  /*5280*/  CS2R R54, SRZ ;  /* 0x0000000000367805 */ /* 0x002fc6000001ff00 */
[----:B------:R1:W-:Y:S01]  /*5290*/  LDGSTS.E [R211+0x11600], desc[UR18][R46.64], P1 ;  /* 0x116000002ed37fae */ /* 0x0003e20008921852 */
[----:B--2---:R-:W-:-:S03]  /*52a0*/  CS2R R52, SRZ ;  /* 0x0000000000347805 */ /* 0x004fc6000001ff00 */
[----:B------:R2:W-:Y:S01]  /*52b0*/  LDGSTS.E [R211+0x11a00], desc[UR18][R44.64], P1 ;  /* 0x11a000002cd37fae */ /* 0x0005e20008921852 */
[----:B---3--:R-:W-:-:S03]  /*52c0*/  CS2R R50, SRZ ;  /* 0x0000000000327805 */ /* 0x008fc6000001ff00 */
[----:B------:R3:W-:Y:S01]  /*52d0*/  LDGSTS.E [R211+0x11e00], desc[UR18][R42.64], P1 ;  /* 0x11e000002ad37fae */ /* 0x0007e20008921852 */
[----:B----4-:R-:W-:-:S03]  /*52e0*/  CS2R R48, SRZ ;  /* 0x0000000000307805 */ /* 0x010fc6000001ff00 */
        /* <DEDUP_REMOVED lines=15> */
[----:B------:R-:W-:Y:S02]  /*53e0*/  PLOP3.LUT P1, PT, PT, PT, UP0, 0x40, 0x0 ;  /* 0x000000000000781c */ /* 0x000fe40003f2e808 */
[----:B----4-:R-:W-:Y:S01]  /*53f0*/  CS2R R30, SRZ ;  /* 0x00000000001e7805 */ /* 0x010fe2000001ff00 */
[----:B------:R-:W0:Y:S01]  /*5400*/  LDGDEPBAR ;  /* 0x00000000000079af */ /* 0x000e220000000000 */
[----:B-1----:R-:W-:Y:S02]  /*5410*/  CS2R R28, SRZ ;  /* 0x00000000001c7805 */ /* 0x002fe4000001ff00 */
[----:B--2---:R-:W-:Y:S02]  /*5420*/  CS2R R26, SRZ ;  /* 0x00000000001a7805 */ /* 0x004fe4000001ff00 */
[----:B---3--:R-:W-:-:S05]  /*5430*/  CS2R R24, SRZ ;  /* 0x0000000000187805 */ /* 0x008fca000001ff00 */
[----:B------:R-:W-:Y:S05]  /*5440*/  @P1 BRA `(.L_x_0) ;  /* 0x0000002c00dc1947 */ /* 0x000fea0003800000 */
[----:B------:R-:W-:Y:S02]  /*5450*/  USHF.R.S32.HI UR16, URZ, 0x1f, UR20 ;  /* 0x0000001f3f107899 */ /* 0x000fe40008011414 */
[----:B------:R-:W-:Y:S01]  /*5460*/  IMAD.U32 R18, RZ, RZ, UR20 ;  /* 0x00000014ff127e24 */ /* 0x000fe2000f8e00ff */
[----:B------:R-:W1:Y:S01]  /*5470*/  S2R R167, SR_TID.X ;  /* 0x0000000000a77919 */ /* 0x000e620000002100 */
[----:B------:R-:W-:Y:S01]  /*5480*/  SHF.R.S32.HI R15, RZ, 0x1f, R230 ;  /* 0x0000001fff0f7819 */ /* 0x000fe200000114e6 */
[----:B------:R-:W-:Y:S01]  /*5490*/  IMAD.U32 R26, RZ, RZ, UR20 ;  /* 0x00000014ff1a7e24 */ /* 0x000fe2000f8e00ff */
[----:B------:R-:W-:Y:S01]  /*54a0*/  USHF.R.S32.HI UR5, URZ, 0x1f, UR14 ;  /* 0x0000001f3f057899 */ /* 0x000fe2000801140e */
[----:B------:R-:W-:Y:S01]  /*54b0*/  IMAD.U32 R27, RZ, RZ, UR16 ;  /* 0x00000010ff1b7e24 */ /* 0x000fe2000f8e00ff */
[----:B------:R-:W-:Y:S01]  /*54c0*/  USHF.L.U32 UR4, UR14, 0x3, URZ ;  /* 0x000000030e047899 */ /* 0x000fe2000800063f */
[----:B------:R-:W-:Y:S01]  /*54d0*/  SHF.L.U64.HI R24, R230, 0x2, R15 ;  /* 0x00000002e6187819 */ /* 0x000fe2000001020f */
[----:B------:R-:W-:Y:S01]  /*54e0*/  USHF.L.U64.HI UR8, UR14, 0x3, UR5 ;  /* 0x000000030e087899 */ /* 0x000fe20008010205 */
[----:B------:R-:W-:Y:S01]  /*54f0*/  LEA R231, P1, R18, R231, 0x3 ;  /* 0x000000e712e77211 */ /* 0x000fe200078218ff */
[----:B------:R-:W-:Y:S01]  /*5500*/  IMAD R171, R171, UR22, RZ ;  /* 0x00000016abab7c24 */ /* 0x000fe2000f8e02ff */
[----:B------:R-:W-:Y:S01]  /*5510*/  SHF.R.S32.HI R25, RZ, 0x1f, R22 ;  /* 0x0000001fff197819 */ /* 0x000fe20000011416 */
[----:B------:R-:W-:Y:S01]  /*5520*/  IMAD R216, R216, UR22, RZ ;  /* 0x00000016d8d87c24 */ /* 0x000fe2000f8e02ff */
[----:B------:R-:W-:-:S02]  /*5530*/  LEA.HI.X R24, R26, R24, R27, 0x3, P1 ;  /* 0x000000181a187211 */ /* 0x000fc400008f1c1b */
[----:B------:R-:W-:Y:S02]  /*5540*/  CS2R R42, SRZ ;  /* 0x00000000002a7805 */ /* 0x000fe4000001ff00 */
[----:B------:R-:W-:Y:S02]  /*5550*/  SHF.L.U64.HI R22, R22, 0x2, R25 ;  /* 0x0000000216167819 */ /* 0x000fe40000010219 */
[----:B------:R-:W-:Y:S02]  /*5560*/  CS2R R44, SRZ ;  /* 0x00000000002c7805 */ /* 0x000fe4000001ff00 */
[----:B------:R-:W-:Y:S02]  /*5570*/  SHF.R.S32.HI R30, RZ, 0x1f, R85 ;  /* 0x0000001fff1e7819 */ /* 0x000fe40000011455 */
[----:B------:R-:W-:Y:S02]  /*5580*/  CS2R R46, SRZ ;  /* 0x00000000002e7805 */ /* 0x000fe4000001ff00 */
[----:B------:R-:W-:-:S02]  /*5590*/  SHF.R.S32.HI R25, RZ, 0x1f, R84 ;  /* 0x0000001fff197819 */ /* 0x000fc40000011454 */
[----:B------:R-:W-:Y:S02]  /*55a0*/  CS2R R48, SRZ ;  /* 0x0000000000307805 */ /* 0x000fe4000001ff00 */
[----:B------:R-:W-:Y:S02]  /*55b0*/  SHF.R.S32.HI R28, RZ, 0x1f, R83 ;  /* 0x0000001fff1c7819 */ /* 0x000fe40000011453 */
[----:B------:R-:W-:Y:S02]  /*55c0*/  CS2R R50, SRZ ;  /* 0x0000000000327805 */ /* 0x000fe4000001ff00 */
[----:B------:R-:W-:Y:S02]  /*55d0*/  LEA R31, P2, R85, UR4, 0x2 ;  /* 0x00000004551f7c11 */ /* 0x000fe4000f8410ff */
[----:B------:R-:W-:Y:S02]  /*55e0*/  CS2R R52, SRZ ;  /* 0x0000000000347805 */ /* 0x000fe4000001ff00 */
[----:B------:R-:W-:-:S02]  /*55f0*/  LEA R29, P3, R84, UR4, 0x2 ;  /* 0x00000004541d7c11 */ /* 0x000fc4000f8610ff */
[----:B------:R-:W-:Y:S02]  /*5600*/  CS2R R54, SRZ ;  /* 0x0000000000367805 */ /* 0x000fe4000001ff00 */
[----:B------:R-:W-:Y:S01]  /*5610*/  LEA R26, P4, R83, UR4, 0x2 ;  /* 0x00000004531a7c11 */ /* 0x000fe2000f8810ff */
[----:B------:R-:W-:Y:S01]  /*5620*/  IMAD R149, R232, UR22, RZ ;  /* 0x00000016e8957c24 */ /* 0x000fe2000f8e02ff */
[----:B------:R-:W-:Y:S01]  /*5630*/  SHF.R.S32.HI R27, RZ, 0x1f, R86 ;  /* 0x0000001fff1b7819 */ /* 0x000fe20000011456 */
[----:B------:R-:W-:Y:S01]  /*5640*/  IMAD R148, R233, UR22, RZ ;  /* 0x00000016e9947c24 */ /* 0x000fe2000f8e02ff */
[----:B------:R-:W-:Y:S01]  /*5650*/  LEA R132, P1, R86, UR4, 0x2 ;  /* 0x0000000456847c11 */ /* 0x000fe2000f8210ff */
[----:B------:R-:W-:Y:S01]  /*5660*/  IMAD R147, R234, UR22, RZ ;  /* 0x00000016ea937c24 */ /* 0x000fe2000f8e02ff */
[----:B------:R-:W-:Y:S01]  /*5670*/  LEA.HI.X R85, R85, UR8, R30, 0x2, P2 ;  /* 0x0000000855557c11 */ /* 0x000fe200090f141e */
[----:B------:R-:W-:Y:S01]  /*5680*/  IMAD R146, R235, UR22, RZ ;  /* 0x00000016eb927c24 */ /* 0x000fe2000f8e02ff */
[----:B------:R-:W-:Y:S01]  /*5690*/  LEA.HI.X R84, R84, UR8, R25, 0x2, P3 ;  /* 0x0000000854547c11 */ /* 0x000fe200098f1419 */
[----:B------:R-:W-:Y:S01]  /*56a0*/  USHF.L.U32 UR21, UR14, 0x2, URZ ;  /* 0x000000020e157899 */ /* 0x000fe2000800063f */
[----:B------:R-:W-:Y:S01]  /*56b0*/  LEA.HI.X R83, R83, UR8, R28, 0x2, P4 ;  /* 0x0000000853537c11 */ /* 0x000fe2000a0f141c */
[----:B------:R-:W-:Y:S01]  /*56c0*/  UIADD3 UR12, UR12, -0x80, URZ ;  /* 0xffffff800c0c7890 */ /* 0x000fe2000fffe03f */
[----:B------:R-:W-:Y:S01]  /*56d0*/  SHF.R.S32.HI R30, RZ, 0x1f, R79 ;  /* 0x0000001fff1e7819 */ /* 0x000fe2000001144f */
[----:B------:R-:W-:Y:S01]  /*56e0*/  UMOV UR13, 0x1 ;  /* 0x00000001000d7882 */ /* 0x000fe20000000000 */
[----:B------:R-:W-:Y:S01]  /*56f0*/  SHF.R.S32.HI R33, RZ, 0x1f, R78 ;  /* 0x0000001fff217819 */ /* 0x000fe2000001144e */
[----:B------:R-:W-:Y:S01]  /*5700*/  USHF.L.U64.HI UR14, UR14, 0x2, UR5 ;  /* 0x000000020e0e7899 */ /* 0x000fe20008010205 */
[----:B------:R-:W-:Y:S01]  /*5710*/  LEA R32, P3, R79, UR4, 0x2 ;  /* 0x000000044f207c11 */ /* 0x000fe2000f8610ff */
[----:B------:R-:W-:Y:S01]  /*5720*/  USHF.L.U64.HI UR16, UR20, 0x2, UR16 ;  /* 0x0000000214107899 */ /* 0x000fe20008010210 */
[----:B------:R-:W-:Y:S01]  /*5730*/  LEA R28, P4, R78, UR4, 0x2 ;  /* 0x000000044e1c7c11 */ /* 0x000fe2000f8810ff */
[----:B------:R-:W-:Y:S01]  /*5740*/  UMOV UR17, 0xffffffff ;  /* 0xffffffff00117882 */ /* 0x000fe20000000000 */
[----:B------:R-:W-:-:S02]  /*5750*/  SHF.R.S32.HI R25, RZ, 0x1f, R80 ;  /* 0x0000001fff197819 */ /* 0x000fc40000011450 */
[----:B------:R-:W-:Y:S02]  /*5760*/  LEA R39, P2, R80, UR4, 0x2 ;  /* 0x0000000450277c11 */ /* 0x000fe4000f8410ff */
[----:B------:R-:W-:Y:S02]  /*5770*/  LEA.HI.X R86, R86, UR8, R27, 0x2, P1 ;  /* 0x0000000856567c11 */ /* 0x000fe400088f141b */
[----:B------:R-:W-:Y:S02]  /*5780*/  LEA.HI.X R27, R79, UR8, R30, 0x2, P3 ;  /* 0x000000084f1b7c11 */ /* 0x000fe400098f141e */
[----:B------:R-:W-:Y:S02]  /*5790*/  LEA.HI.X R88, R78, UR8, R33, 0x2, P4 ;  /* 0x000000084e587c11 */ /* 0x000fe4000a0f1421 */
[----:B------:R-:W-:Y:S02]  /*57a0*/  LEA.HI.X R25, R80, UR8, R25, 0x2, P2 ;  /* 0x0000000850197c11 */ /* 0x000fe400090f1419 */
[----:B------:R-:W-:-:S02]  /*57b0*/  SHF.R.S32.HI R96, RZ, 0x1f, R75 ;  /* 0x0000001fff607819 */ /* 0x000fc4000001144b */
[----:B------:R-:W-:Y:S02]  /*57c0*/  LEA R30, P4, R75, UR4, 0x2 ;  /* 0x000000044b1e7c11 */ /* 0x000fe4000f8810ff */
[----:B------:R-:W-:Y:S02]  /*57d0*/  SHF.R.S32.HI R18, RZ, 0x1f, R87 ;  /* 0x0000001fff127819 */ /* 0x000fe40000011457 */
[----:B------:R-:W-:Y:S02]  /*57e0*/  SHF.R.S32.HI R34, RZ, 0x1f, R81 ;  /* 0x0000001fff227819 */ /* 0x000fe40000011451 */
[----:B------:R-:W-:Y:S02]  /*57f0*/  LEA R40, P1, R81, UR4, 0x2 ;  /* 0x0000000451287c11 */ /* 0x000fe4000f8210ff */
[----:B------:R-:W-:Y:S02]  /*5800*/  SHF.R.S32.HI R92, RZ, 0x1f, R77 ;  /* 0x0000001fff5c7819 */ /* 0x000fe4000001144d */
[----:B------:R-:W-:-:S02]  /*5810*/  SHF.R.S32.HI R35, RZ, 0x1f, R76 ;  /* 0x0000001fff237819 */ /* 0x000fc4000001144c */
[----:B------:R-:W-:Y:S02]  /*5820*/  LEA R79, P2, R77, UR4, 0x2 ;  /* 0x000000044d4f7c11 */ /* 0x000fe4000f8410ff */
[----:B------:R-:W-:Y:S02]  /*5830*/  LEA R33, P3, R76, UR4, 0x2 ;  /* 0x000000044c217c11 */ /* 0x000fe4000f8610ff */
[----:B------:R-:W-:Y:S02]  /*5840*/  LEA.HI.X R96, R75, UR8, R96, 0x2, P4 ;  /* 0x000000084b607c11 */ /* 0x000fe4000a0f1460 */
[----:B------:R-:W-:Y:S02]  /*5850*/  SHF.L.U64.HI R18, R87, 0x2, R18 ;  /* 0x0000000257127819 */ /* 0x000fe40000010212 */
[----:B------:R-:W-:Y:S02]  /*5860*/  LEA.HI.X R81, R81, UR8, R34, 0x2, P1 ;  /* 0x0000000851517c11 */ /* 0x000fe400088f1422 */
[----:B------:R-:W-:-:S02]  /*5870*/  LEA.HI.X R92, R77, UR8, R92, 0x2, P2 ;  /* 0x000000084d5c7c11 */ /* 0x000fc400090f145c */
[----:B------:R-:W-:Y:S02]  /*5880*/  LEA.HI.X R94, R76, UR8, R35, 0x2, P3 ;  /* 0x000000084c5e7c11 */ /* 0x000fe400098f1423 */
[----:B------:R-:W-:Y:S02]  /*5890*/  SHF.R.S32.HI R104, RZ, 0x1f, R71 ;  /* 0x0000001fff687819 */ /* 0x000fe40000011447 */
[----:B------:R-:W-:Y:S02]  /*58a0*/  LEA R91, P4, R71, UR4, 0x2 ;  /* 0x00000004475b7c11 */ /* 0x000fe4000f8810ff */
[----:B------:R-:W-:Y:S02]  /*58b0*/  SHF.R.S32.HI R37, RZ, 0x1f, R82 ;  /* 0x0000001fff257819 */ /* 0x000fe40000011452 */
[----:B------:R-:W-:Y:S02]  /*58c0*/  LEA R38, P1, R82, UR4, 0x2 ;  /* 0x0000000452267c11 */ /* 0x000fe4000f8210ff */
[----:B------:R-:W-:-:S02]  /*58d0*/  SHF.R.S32.HI R100, RZ, 0x1f, R73 ;  /* 0x0000001fff647819 */ /* 0x000fc40000011449 */
[----:B------:R-:W-:Y:S02]  /*58e0*/  SHF.R.S32.HI R35, RZ, 0x1f, R72 ;  /* 0x0000001fff237819 */ /* 0x000fe40000011448 */
[----:B------:R-:W-:Y:S02]  /*58f0*/  LEA R87, P2, R73, UR4, 0x2 ;  /* 0x0000000449577c11 */ /* 0x000fe4000f8410ff */
[----:B------:R-:W-:Y:S02]  /*5900*/  LEA R89, P3, R72, UR4, 0x2 ;  /* 0x0000000448597c11 */ /* 0x000fe4000f8610ff */
[----:B------:R-:W-:Y:S02]  /*5910*/  LEA.HI.X R104, R71, UR8, R104, 0x2, P4 ;  /* 0x0000000847687c11 */ /* 0x000fe4000a0f1468 */
        /* <DEDUP_REMOVED lines=11> */
[----:B-1----:R-:W-:Y:S02]  /*59d0*/  LEA.HI R167, R167, 0xe, RZ, 0x1a ;  /* 0x0000000ea7a77811 */ /* 0x002fe400078fd0ff */
[----:B------:R-:W-:Y:S01]  /*59e0*/  LEA.HI.X R112, R67, UR8, R112, 0x2, P4 ;  /* 0x0000000843707c11 */ /* 0x000fe2000a0f1470 */
[----:B------:R-:W-:Y:S01]  /*59f0*/  IMAD R67, R247, UR22, RZ ;  /* 0x00000016f7437c24 */ /* 0x000fe2000f8e02ff */
[----:B------:R-:W-:Y:S01]  /*5a00*/  LEA.HI.X R98, R74, UR8, R37, 0x2, P1 ;  /* 0x000000084a627c11 */ /* 0x000fe200088f1425 */
[----:B------:R-:W-:Y:S01]  /*5a10*/  IMAD R170, R167, UR22, RZ ;  /* 0x00000016a7aa7c24 */ /* 0x000fe2000f8e02ff */
[----:B------:R-:W-:Y:S01]  /*5a20*/  LEA.HI.X R108, R69, UR8, R108, 0x2, P2 ;  /* 0x00000008456c7c11 */ /* 0x000fe200090f146c */
[----:B------:R-:W1:Y:S01]  /*5a30*/  S2R R167, SR_TID.X ;  /* 0x0000000000a77919 */ /* 0x000e620000002100 */
[----:B------:R-:W-:-:S02]  /*5a40*/  LEA.HI.X R110, R68, UR8, R35, 0x2, P3 ;  /* 0x00000008446e7c11 */ /* 0x000fc400098f1423 */
[----:B------:R-:W-:Y:S02]  /*5a50*/  SHF.R.S32.HI R120, RZ, 0x1f, R63 ;  /* 0x0000001fff787819 */ /* 0x000fe4000001143f */
[----:B------:R-:W-:Y:S02]  /*5a60*/  LEA R107, P4, R63, UR4, 0x2 ;  /* 0x000000043f6b7c11 */ /* 0x000fe4000f8810ff */
[----:B------:R-:W-:Y:S02]  /*5a70*/  SHF.R.S32.HI R37, RZ, 0x1f, R70 ;  /* 0x0000001fff257819 */ /* 0x000fe40000011446 */
[----:B------:R-:W-:Y:S02]  /*5a80*/  LEA R93, P1, R70, UR4, 0x2 ;  /* 0x00000004465d7c11 */ /* 0x000fe4000f8210ff */
[----:B------:R-:W-:Y:S02]  /*5a90*/  SHF.R.S32.HI R116, RZ, 0x1f, R65 ;  /* 0x0000001fff747819 */ /* 0x000fe40000011441 */
[----:B------:R-:W-:-:S02]  /*5aa0*/  SHF.R.S32.HI R35, RZ, 0x1f, R64 ;  /* 0x0000001fff237819 */ /* 0x000fc40000011440 */
[----:B------:R-:W-:Y:S02]  /*5ab0*/  LEA R103, P2, R65, UR4, 0x2 ;  /* 0x0000000441677c11 */ /* 0x000fe4000f8410ff */
[----:B------:R-:W-:Y:S02]  /*5ac0*/  LEA R105, P3, R64, UR4, 0x2 ;  /* 0x0000000440697c11 */ /* 0x000fe4000f8610ff */
[----:B------:R-:W-:Y:S01]  /*5ad0*/  LEA.HI.X R120, R63, UR8, R120, 0x2, P4 ;  /* 0x000000083f787c11 */ /* 0x000fe2000a0f1478 */
[----:B------:R-:W-:Y:S01]  /*5ae0*/  IMAD R63, R244, UR22, RZ ;  /* 0x00000016f43f7c24 */ /* 0x000fe2000f8e02ff */
[----:B------:R-:W-:Y:S02]  /*5af0*/  LEA.HI.X R106, R70, UR8, R37, 0x2, P1 ;  /* 0x00000008466a7c11 */ /* 0x000fe400088f1425 */
[----:B------:R-:W-:Y:S01]  /*5b00*/  LEA.HI.X R116, R65, UR8, R116, 0x2, P2 ;  /* 0x0000000841747c11 */ /* 0x000fe200090f1474 */
[----:B------:R-:W-:Y:S01]  /*5b10*/  IMAD R65, R245, UR22, RZ ;  /* 0x00000016f5417c24 */ /* 0x000fe2000f8e02ff */
[----:B------:R-:W-:Y:S01]  /*5b20*/  LEA.HI.X R118, R64, UR8, R35, 0x2, P3 ;  /* 0x0000000840767c11 */ /* 0x000fe200098f1423 */
[----:B------:R-:W-:Y:S01]  /*5b30*/  IMAD R64, R193, UR22, RZ ;  /* 0x00000016c1407c24 */ /* 0x000fe2000f8e02ff */
[----:B------:R-:W-:-:S02]  /*5b40*/  SHF.R.S32.HI R34, RZ, 0x1f, R59 ;  /* 0x0000001fff227819 */ /* 0x000fc4000001143b */
[----:B------:R-:W-:Y:S02]  /*5b50*/  LEA R115, P4, R59, UR4, 0x2 ;  /* 0x000000043b737c11 */ /* 0x000fe4000f8810ff */
[----:B------:R-:W-:Y:S02]  /*5b60*/  SHF.R.S32.HI R37, RZ, 0x1f, R66 ;  /* 0x0000001fff257819 */ /* 0x000fe40000011442 */
[----:B------:R-:W-:Y:S02]  /*5b70*/  LEA R101, P1, R66, UR4, 0x2 ;  /* 0x0000000442657c11 */ /* 0x000fe4000f8210ff */
[----:B------:R-:W-:Y:S02]  /*5b80*/  SHF.R.S32.HI R124, RZ, 0x1f, R61 ;  /* 0x0000001fff7c7819 */ /* 0x000fe4000001143d */
[----:B------:R-:W-:Y:S02]  /*5b90*/  SHF.R.S32.HI R35, RZ, 0x1f, R60 ;  /* 0x0000001fff237819 */ /* 0x000fe4000001143c */
[----:B------:R-:W-:-:S02]  /*5ba0*/  LEA R111, P2, R61, UR4, 0x2 ;  /* 0x000000043d6f7c11 */ /* 0x000fc4000f8410ff */
[----:B------:R-:W-:Y:S02]  /*5bb0*/  LEA R113, P3, R60, UR4, 0x2 ;  /* 0x000000043c717c11 */ /* 0x000fe4000f8610ff */
[----:B------:R-:W-:Y:S01]  /*5bc0*/  LEA.HI.X R125, R59, UR8, R34, 0x2, P4 ;  /* 0x000000083b7d7c11 */ /* 0x000fe2000a0f1422 */
[----:B------:R-:W-:Y:S01]  /*5bd0*/  IMAD R59, R240, UR22, RZ ;  /* 0x00000016f03b7c24 */ /* 0x000fe2000f8e02ff */
[----:B------:R-:W-:Y:S01]  /*5be0*/  LEA.HI.X R114, R66, UR8, R37, 0x2, P1 ;  /* 0x0000000842727c11 */ /* 0x000fe200088f1425 */
[----:B------:R-:W-:Y:S01]  /*5bf0*/  IMAD R66, R246, UR22, RZ ;  /* 0x00000016f6427c24 */ /* 0x000fe2000f8e02ff */
[----:B------:R-:W-:Y:S01]  /*5c00*/  LEA.HI.X R124, R61, UR8, R124, 0x2, P2 ;  /* 0x000000083d7c7c11 */ /* 0x000fe200090f147c */
[----:B------:R-:W-:Y:S01]  /*5c10*/  IMAD R61, R242, UR22, RZ ;  /* 0x00000016f23d7c24 */ /* 0x000fe2000f8e02ff */
[----:B------:R-:W-:Y:S02]  /*5c20*/  LEA.HI.X R126, R60, UR8, R35, 0x2, P3 ;  /* 0x000000083c7e7c11 */ /* 0x000fe400098f1423 */
[----:B------:R-:W-:-:S02]  /*5c30*/  CS2R R34, SRZ ;  /* 0x0000000000227805 */ /* 0x000fc4000001ff00 */
[----:B------:R-:W-:Y:S01]  /*5c40*/  SHF.R.S32.HI R130, RZ, 0x1f, R23 ;  /* 0x0000001fff827819 */ /* 0x000fe20000011417 */
[----:B------:R-:W-:Y:S01]  /*5c50*/  IMAD R60, R241, UR22, RZ ;  /* 0x00000016f13c7c24 */ /* 0x000fe2000f8e02ff */
        /* <DEDUP_REMOVED lines=9> */
[----:B------:R-:W-:Y:S01]  /*5cf0*/  LEA.HI.X R122, R62, UR8, R37, 0x2, P1 ;  /* 0x000000083e7a7c11 */ /* 0x000fe200088f1425 */
[----:B------:R-:W-:Y:S01]  /*5d00*/  IMAD R62, R243, UR22, RZ ;  /* 0x00000016f33e7c24 */ /* 0x000fe2000f8e02ff */
[----:B------:R-:W-:Y:S01]  /*5d10*/  LEA.HI.X R128, R57, UR8, R128, 0x2, P2 ;  /* 0x0000000839807c11 */ /* 0x000fe200090f1480 */
[----:B------:R-:W-:Y:S01]  /*5d20*/  IMAD R57, R238, UR22, RZ ;  /* 0x00000016ee397c24 */ /* 0x000fe2000f8e02ff */
[----:B------:R-:W-:Y:S01]  /*5d30*/  LEA.HI.X R129, R56, UR8, R129, 0x2, P3 ;  /* 0x0000000838817c11 */ /* 0x000fe200098f1481 */
[----:B------:R-:W-:Y:S01]  /*5d40*/  IMAD R56, R237, UR22, RZ ;  /* 0x00000016ed387c24 */ /* 0x000fe2000f8e02ff */
[----:B------:R-:W-:-:S02]  /*5d50*/  IADD3 R69, P4, R29, UR24, RZ ;  /* 0x000000181d457c10 */ /* 0x000fc4000ff9e0ff */
[----:B------:R-:W-:Y:S02]  /*5d60*/  SHF.R.S32.HI R127, RZ, 0x1f, R58 ;  /* 0x0000001fff7f7819 */ /* 0x000fe4000001143a */
[----:B------:R-:W-:Y:S01]  /*5d70*/  LEA R117, P1, R58, UR4, 0x2 ;  /* 0x000000043a757c11 */ /* 0x000fe2000f8210ff */
[----:B------:R-:W-:Y:S01]  /*5d80*/  USHF.R.S32.HI UR4, URZ, 0x1f, UR6 ;  /* 0x0000001f3f047899 */ /* 0x000fe20008011406 */
[----:B------:R-:W-:Y:S02]  /*5d90*/  IADD3 R132, P2, R132, UR24, RZ ;  /* 0x0000001884847c10 */ /* 0x000fe4000ff5e0ff */
[----:B------:R-:W-:Y:S01]  /*5da0*/  IADD3 R68, P3, R31, UR24, RZ ;  /* 0x000000181f447c10 */ /* 0x000fe2000ff7e0ff */
[----:B------:R-:W-:Y:S01]  /*5db0*/  ULEA.HI UR4, UR4, UR6, URZ, 0x6 ;  /* 0x0000000604047291 */ /* 0x000fe2000f8f303f */
[----:B------:R-:W-:Y:S02]  /*5dc0*/  IADD3.X R78, R84, UR25, RZ, P4, !PT ;  /* 0x00000019544e7c10 */ /* 0x000fe4000a7fe4ff */
[----:B------:R-:W-:Y:S01]  /*5dd0*/  LEA.HI.X R127, R58, UR8, R127, 0x2, P1 ;  /* 0x000000083a7f7c11 */ /* 0x000fe200088f147f */
[----:B------:R-:W-:Y:S01]  /*5de0*/  USHF.R.S32.HI UR15, URZ, 0x6, UR4 ;  /* 0x000000063f0f7899 */ /* 0x000fe20008011404 */
[----:B------:R-:W-:Y:S01]  /*5df0*/  IADD3.X R74, R86, UR25, RZ, P2, !PT ;  /* 0x00000019564a7c10 */ /* 0x000fe200097fe4ff */
[----:B------:R-:W-:Y:S01]  /*5e00*/  IMAD R58, R239, UR22, RZ ;  /* 0x00000016ef3a7c24 */ /* 0x000fe2000f8e02ff */
[----:B------:R-:W-:Y:S01]  /*5e10*/  IADD3.X R76, R85, UR25, RZ, P3, !PT ;  /* 0x00000019554c7c10 */ /* 0x000fe20009ffe4ff */
[----:B------:R-:W-:Y:S01]  /*5e20*/  UMOV UR4, URZ ;  /* 0x0000003f00047c82 */ /* 0x000fe20008000000 */
[----:B------:R-:W-:-:S02]  /*5e30*/  IADD3 R75, P4, R28, UR24, RZ ;  /* 0x000000181c4b7c10 */ /* 0x000fc4000ff9e0ff */
[----:B------:R-:W-:Y:S02]  /*5e40*/  CS2R R28, SRZ ;  /* 0x00000000001c7805 */ /* 0x000fe4000001ff00 */
[----:B------:R-:W-:Y:S02]  /*5e50*/  IADD3 R70, P5, R26, UR24, RZ ;  /* 0x000000181a467c10 */ /* 0x000fe4000ffbe0ff */
[----:B------:R-:W-:Y:S02]  /*5e60*/  IADD3 R71, P1, R40, UR24, RZ ;  /* 0x0000001828477c10 */ /* 0x000fe4000ff3e0ff */
[----:B------:R-:W-:Y:S02]  /*5e70*/  CS2R R40, SRZ ;  /* 0x0000000000287805 */ /* 0x000fe4000001ff00 */
[----:B------:R-:W-:Y:S02]  /*5e80*/  IADD3 R72, P2, R39, UR24, RZ ;  /* 0x0000001827487c10 */ /* 0x000fe4000ff5e0ff */
[----:B------:R-:W-:-:S02]  /*5e90*/  IADD3 R73, P3, R32, UR24, RZ ;  /* 0x0000001820497c10 */ /* 0x000fc4000ff7e0ff */
[----:B------:R-:W-:Y:S02]  /*5ea0*/  IADD3.X R88, R88, UR25, RZ, P4, !PT ;  /* 0x0000001958587c10 */ /* 0x000fe4000a7fe4ff */
[----:B------:R-:W-:Y:S02]  /*5eb0*/  IADD3.X R80, R83, UR25, RZ, P5, !PT ;  /* 0x0000001953507c10 */ /* 0x000fe4000affe4ff */
[----:B------:R-:W-:Y:S02]  /*5ec0*/  IADD3.X R82, R81, UR25, RZ, P1, !PT ;  /* 0x0000001951527c10 */ /* 0x000fe40008ffe4ff */
[----:B------:R-:W-:Y:S02]  /*5ed0*/  IADD3.X R84, R25, UR25, RZ, P2, !PT ;  /* 0x0000001919547c10 */ /* 0x000fe400097fe4ff */
[----:B------:R-:W-:Y:S02]  /*5ee0*/  IADD3.X R86, R27, UR25, RZ, P3, !PT ;  /* 0x000000191b567c10 */ /* 0x000fe40009ffe4ff */
[----:B------:R-:W-:-:S02]  /*5ef0*/  CS2R R26, SRZ ;  /* 0x00000000001a7805 */ /* 0x000fc4000001ff00 */
[----:B------:R-:W-:Y:S02]  /*5f00*/  IADD3 R85, P4, R36, UR24, RZ ;  /* 0x0000001824557c10 */ /* 0x000fe4000ff9e0ff */
[----:B------:R-:W-:Y:S02]  /*5f10*/  CS2R R36, SRZ ;  /* 0x0000000000247805 */ /* 0x000fe4000001ff00 */
[----:B------:R-:W-:Y:S02]  /*5f20*/  IADD3 R77, P5, R38, UR24, RZ ;  /* 0x00000018264d7c10 */ /* 0x000fe4000ffbe0ff */
[----:B------:R-:W-:Y:S02]  /*5f30*/  CS2R R38, SRZ ;  /* 0x0000000000267805 */ /* 0x000fe4000001ff00 */
[----:B------:R-:W-:Y:S02]  /*5f40*/  IADD3 R79, P1, R79, UR24, RZ ;  /* 0x000000184f4f7c10 */ /* 0x000fe4000ff3e0ff */
[----:B------:R-:W-:-:S02]  /*5f50*/  IADD3 R81, P2, R33, UR24, RZ ;  /* 0x0000001821517c10 */ /* 0x000fc4000ff5e0ff */
[----:B------:R-:W-:Y:S02]  /*5f60*/  CS2R R32, SRZ ;  /* 0x0000000000207805 */ /* 0x000fe4000001ff00 */
[----:B------:R-:W-:Y:S02]  /*5f70*/  IADD3 R83, P3, R30, UR24, RZ ;  /* 0x000000181e537c10 */ /* 0x000fe4000ff7e0ff */
[----:B------:R-:W-:Y:S02]  /*5f80*/  CS2R R30, SRZ ;  /* 0x00000000001e7805 */ /* 0x000fe4000001ff00 */
[----:B------:R-:W-:Y:S02]  /*5f90*/  IADD3.X R98, R98, UR25, RZ, P4, !PT ;  /* 0x0000001962627c10 */ /* 0x000fe4000a7fe4ff */
[----:B------:R-:W-:Y:S02]  /*5fa0*/  IADD3.X R90, R90, UR25, RZ, P5, !PT ;  /* 0x000000195a5a7c10 */ /* 0x000fe4000affe4ff */
[----:B------:R-:W-:-:S02]  /*5fb0*/  IADD3.X R92, R92, UR25, RZ, P1, !PT ;  /* 0x000000195c5c7c10 */ /* 0x000fc40008ffe4ff */
[----:B------:R-:W-:Y:S02]  /*5fc0*/  IADD3.X R94, R94, UR25, RZ, P2, !PT ;  /* 0x000000195e5e7c10 */ /* 0x000fe400097fe4ff */
[----:B------:R-:W-:Y:S02]  /*5fd0*/  IADD3.X R96, R96, UR25, RZ, P3, !PT ;  /* 0x0000001960607c10 */ /* 0x000fe40009ffe4ff */
[----:B------:R-:W-:Y:S02]  /*5fe0*/  IADD3 R95, P4, R95, UR24, RZ ;  /* 0x000000185f5f7c10 */ /* 0x000fe4000ff9e0ff */
[----:B------:R-:W-:Y:S02]  /*5ff0*/  IADD3 R87, P5, R87, UR24, RZ ;  /* 0x0000001857577c10 */ /* 0x000fe4000ffbe0ff */
[----:B------:R-:W-:Y:S02]  /*6000*/  IADD3 R89, P1, R89, UR24, RZ ;  /* 0x0000001859597c10 */ /* 0x000fe4000ff3e0ff */
[----:B------:R-:W-:-:S02]  /*6010*/  IADD3 R91, P2, R91, UR24, RZ ;  /* 0x000000185b5b7c10 */ /* 0x000fc4000ff5e0ff */
[----:B------:R-:W-:Y:S02]  /*6020*/  IADD3 R93, P3, R93, UR24, RZ ;  /* 0x000000185d5d7c10 */ /* 0x000fe4000ff7e0ff */
[----:B------:R-:W-:Y:S02]  /*6030*/  IADD3.X R108, R108, UR25, RZ, P4, !PT ;  /* 0x000000196c6c7c10 */ /* 0x000fe4000a7fe4ff */
[----:B------:R-:W-:Y:S02]  /*6040*/  IADD3.X R100, R100, UR25, RZ, P5, !PT ;  /* 0x0000001964647c10 */ /* 0x000fe4000affe4ff */
[----:B------:R-:W-:Y:S02]  /*6050*/  IADD3.X R102, R102, UR25, RZ, P1, !PT ;  /* 0x0000001966667c10 */ /* 0x000fe40008ffe4ff */
[----:B------:R-:W-:Y:S02]  /*6060*/  IADD3.X R104, R104, UR25, RZ, P2, !PT ;  /* 0x0000001968687c10 */ /* 0x000fe400097fe4ff */
[----:B------:R-:W-:-:S02]  /*6070*/  IADD3.X R106, R106, UR25, RZ, P3, !PT ;  /* 0x000000196a6a7c10 */ /* 0x000fc40009ffe4ff */
[----:B------:R-:W-:Y:S02]  /*6080*/  IADD3 R105, P4, R105, UR24, RZ ;  /* 0x0000001869697c10 */ /* 0x000fe4000ff9e0ff */
[----:B-1----:R-:W-:Y:S02]  /*6090*/  LEA.HI R167, R167, 0x2e, RZ, 0x1a ;  /* 0x0000002ea7a77811 */ /* 0x002fe400078fd0ff */
[----:B------:R-:W-:Y:S02]  /*60a0*/  IADD3 R97, P5, R97, UR24, RZ ;  /* 0x0000001861617c10 */ /* 0x000fe4000ffbe0ff */
[----:B------:R-:W-:Y:S01]  /*60b0*/  IADD3 R99, P1, R99, UR24, RZ ;  /* 0x0000001863637c10 */ /* 0x000fe2000ff3e0ff */
[----:B------:R-:W-:Y:S01]  /*60c0*/  IMAD R167, R167, UR22, RZ ;  /* 0x00000016a7a77c24 */ /* 0x000fe2000f8e02ff */
[----:B------:R-:W-:Y:S02]  /*60d0*/  IADD3 R101, P2, R101, UR24, RZ ;  /* 0x0000001865657c10 */ /* 0x000fe4000ff5e0ff */
[----:B------:R-:W-:-:S02]  /*60e0*/  IADD3 R103, P3, R103, UR24, RZ ;  /* 0x0000001867677c10 */ /* 0x000fc4000ff7e0ff */
[----:B------:R-:W-:Y:S02]  /*60f0*/  SHF.R.S32.HI R16, RZ, 0x1f, R170 ;  /* 0x0000001fff107819 */ /* 0x000fe400000114aa */
[----:B------:R-:W-:Y:S02]  /*6100*/  IADD3.X R118, R118, UR25, RZ, P4, !PT ;  /* 0x0000001976767c10 */ /* 0x000fe4000a7fe4ff */
[----:B------:R-:W-:Y:S02]  /*6110*/  SHF.R.S32.HI R17, RZ, 0x1f, R194 ;  /* 0x0000001fff117819 */ /* 0x000fe400000114c2 */
[----:B------:R-:W-:Y:S02]  /*6120*/  IADD3.X R110, R110, UR25, RZ, P5, !PT ;  /* 0x000000196e6e7c10 */ /* 0x000fe4000affe4ff */
[----:B------:R-:W-:Y:S02]  /*6130*/  IADD3.X R112, R112, UR25, RZ, P1, !PT ;  /* 0x0000001970707c10 */ /* 0x000fe40008ffe4ff */
[----:B------:R-:W-:-:S02]  /*6140*/  IADD3.X R114, R114, UR25, RZ, P2, !PT ;  /* 0x0000001972727c10 */ /* 0x000fc400097fe4ff */
[----:B------:R-:W-:Y:S02]  /*6150*/  IADD3.X R116, R116, UR25, RZ, P3, !PT ;  /* 0x0000001974747c10 */ /* 0x000fe40009ffe4ff */
[----:B------:R-:W-:Y:S02]  /*6160*/  IADD3 R115, P4, R115, UR24, RZ ;  /* 0x0000001873737c10 */ /* 0x000fe4000ff9e0ff */
[----:B------:R-:W-:Y:S02]  /*6170*/  SHF.R.S32.HI R134, RZ, 0x1f, R9 ;  /* 0x0000001fff867819 */ /* 0x000fe40000011409 */
[----:B------:R-:W-:Y:S02]  /*6180*/  SHF.R.S32.HI R19, RZ, 0x1f, R150 ;  /* 0x0000001fff137819 */ /* 0x000fe40000011496 */
[----:B------:R-:W-:Y:S02]  /*6190*/  IADD3 R107, P5, R107, UR24, RZ ;  /* 0x000000186b6b7c10 */ /* 0x000fe4000ffbe0ff */
[----:B------:R-:W-:-:S02]  /*61a0*/  IADD3 R109, P1, R109, UR24, RZ ;  /* 0x000000186d6d7c10 */ /* 0x000fc4000ff3e0ff */
[----:B------:R-:W-:Y:S02]  /*61b0*/  IADD3 R111, P2, R111, UR24, RZ ;  /* 0x000000186f6f7c10 */ /* 0x000fe4000ff5e0ff */
[----:B------:R-:W-:Y:S02]  /*61c0*/  IADD3 R113, P3, R113, UR24, RZ ;  /* 0x0000001871717c10 */ /* 0x000fe4000ff7e0ff */
[----:B------:R-:W-:Y:S02]  /*61d0*/  SHF.R.S32.HI R135, RZ, 0x1f, R8 ;  /* 0x0000001fff877819 */ /* 0x000fe40000011408 */
[----:B------:R-:W-:Y:S02]  /*61e0*/  SHF.R.S32.HI R136, RZ, 0x1f, R7 ;  /* 0x0000001fff887819 */ /* 0x000fe40000011407 */
[----:B------:R-:W-:Y:S02]  /*61f0*/  SHF.L.U64.HI R15, R170, 0x2, R16 ;  /* 0x00000002aa0f7819 */ /* 0x000fe40000010210 */
[----:B------:R-:W-:-:S02]  /*6200*/  SHF.R.S32.HI R137, RZ, 0x1f, R6 ;  /* 0x0000001fff897819 */ /* 0x000fc40000011406 */
[----:B------:R-:W-:Y:S02]  /*6210*/  SHF.L.U64.HI R16, R194, 0x2, R17 ;  /* 0x00000002c2107819 */ /* 0x000fe40000010211 */
[----:B------:R-:W-:Y:S02]  /*6220*/  IADD3.X R125, R125, UR25, RZ, P4, !PT ;  /* 0x000000197d7d7c10 */ /* 0x000fe4000a7fe4ff */
[----:B------:R-:W-:Y:S02]  /*6230*/  SHF.R.S32.HI R138, RZ, 0x1f, R5 ;  /* 0x0000001fff8a7819 */ /* 0x000fe40000011405 */
[----:B------:R-:W-:Y:S02]  /*6240*/  SHF.L.U64.HI R133, R9, 0x2, R134 ;  /* 0x0000000209857819 */ /* 0x000fe40000010286 */
[----:B------:R-:W-:Y:S01]  /*6250*/  SHF.L.U64.HI R17, R150, 0x2, R19 ;  /* 0x0000000296117819 */ /* 0x000fe20000010213 */
[----:B------:R-:W-:Y:S01]  /*6260*/  IMAD R150, R192, UR22, RZ ;  /* 0x00000016c0967c24 */ /* 0x000fe2000f8e02ff */
[----:B------:R-:W-:Y:S01]  /*6270*/  IADD3.X R120, R120, UR25, RZ, P5, !PT ;  /* 0x0000001978787c10 */ /* 0x000fe2000affe4ff */
[----:B------:R-:W-:Y:S01]  /*6280*/  UIADD3 UR22, UR15, -0x2, URZ ;  /* 0xfffffffe0f167890 */ /* 0x000fe2000fffe03f */
[----:B------:R-:W-:-:S02]  /*6290*/  IADD3.X R122, R122, UR25, RZ, P1, !PT ;  /* 0x000000197a7a7c10 */ /* 0x000fc40008ffe4ff */
[----:B------:R-:W-:Y:S02]  /*62a0*/  IADD3.X R124, R124, UR25, RZ, P2, !PT ;  /* 0x000000197c7c7c10 */ /* 0x000fe400097fe4ff */
[----:B------:R-:W-:Y:S02]  /*62b0*/  IADD3.X R126, R126, UR25, RZ, P3, !PT ;  /* 0x000000197e7e7c10 */ /* 0x000fe40009ffe4ff */
[----:B------:R-:W-:Y:S02]  /*62c0*/  IADD3 R231, P4, R231, UR10, RZ ;  /* 0x0000000ae7e77c10 */ /* 0x000fe4000ff9e0ff */
[----:B------:R-:W-:Y:S02]  /*62d0*/  SHF.R.S32.HI R131, RZ, 0x1f, R4 ;  /* 0x0000001fff837819 */ /* 0x000fe40000011404 */
[----:B------:R-:W-:Y:S02]  /*62e0*/  SHF.L.U64.HI R134, R8, 0x2, R135 ;  /* 0x0000000208867819 */ /* 0x000fe40000010287 */
[----:B------:R-:W-:-:S02]  /*62f0*/  SHF.R.S32.HI R19, RZ, 0x1f, R171 ;  /* 0x0000001fff137819 */ /* 0x000fc400000114ab */
[----:B------:R-:W-:Y:S02]  /*6300*/  SHF.R.S32.HI R20, RZ, 0x1f, R167 ;  /* 0x0000001fff147819 */ /* 0x000fe400000114a7 */
[----:B------:R-:W-:Y:S02]  /*6310*/  SHF.R.S32.HI R21, RZ, 0x1f, R216 ;  /* 0x0000001fff157819 */ /* 0x000fe400000114d8 */
[----:B------:R-:W-:Y:S02]  /*6320*/  IADD3 R117, P5, R117, UR24, RZ ;  /* 0x0000001875757c10 */ /* 0x000fe4000ffbe0ff */
[----:B------:R-:W-:Y:S02]  /*6330*/  IADD3 R119, P1, R119, UR24, RZ ;  /* 0x0000001877777c10 */ /* 0x000fe4000ff3e0ff */
[----:B------:R-:W-:Y:S02]  /*6340*/  IADD3 R121, P2, R121, UR24, RZ ;  /* 0x0000001879797c10 */ /* 0x000fe4000ff5e0ff */
[----:B------:R-:W-:-:S02]  /*6350*/  IADD3 R123, P3, R123, UR24, RZ ;  /* 0x000000187b7b7c10 */ /* 0x000fc4000ff7e0ff */
[----:B------:R-:W-:Y:S02]  /*6360*/  SHF.R.S32.HI R140, RZ, 0x1f, R3 ;  /* 0x0000001fff8c7819 */ /* 0x000fe40000011403 */
[----:B------:R-:W-:Y:S02]  /*6370*/  SHF.L.U64.HI R135, R7, 0x2, R136 ;  /* 0x0000000207877819 */ /* 0x000fe40000010288 */
[----:B------:R-:W-:Y:S02]  /*6380*/  SHF.L.U64.HI R136, R6, 0x2, R137 ;  /* 0x0000000206887819 */ /* 0x000fe40000010289 */
[----:B------:R-:W-:Y:S02]  /*6390*/  SHF.L.U64.HI R137, R5, 0x2, R138 ;  /* 0x0000000205897819 */ /* 0x000fe4000001028a */
[----:B------:R-:W-:Y:S02]  /*63a0*/  IADD3.X R168, R24, UR11, RZ, P4, !PT ;  /* 0x0000000b18a87c10 */ /* 0x000fe4000a7fe4ff */
[----:B------:R-:W-:-:S02]  /*63b0*/  CS2R R24, SRZ ;  /* 0x0000000000187805 */ /* 0x000fc4000001ff00 */
[----:B------:R-:W-:Y:S02]  /*63c0*/  SHF.L.U64.HI R138, R4, 0x2, R131 ;  /* 0x00000002048a7819 */ /* 0x000fe40000010283 */
[----:B------:R-:W-:Y:S02]  /*63d0*/  SHF.L.U64.HI R19, R171, 0x2, R19 ;  /* 0x00000002ab137819 */ /* 0x000fe40000010213 */
[----:B------:R-:W-:Y:S02]  /*63e0*/  SHF.L.U64.HI R20, R167, 0x2, R20 ;  /* 0x00000002a7147819 */ /* 0x000fe40000010214 */
[----:B------:R-:W-:Y:S02]  /*63f0*/  SHF.L.U64.HI R21, R216, 0x2, R21 ;  /* 0x00000002d8157819 */ /* 0x000fe40000010215 */
[----:B------:R-:W-:Y:S02]  /*6400*/  IADD3.X R127, R127, UR25, RZ, P5, !PT ;  /* 0x000000197f7f7c10 */ /* 0x000fe4000affe4ff */
[----:B------:R-:W-:-:S02]  /*6410*/  IADD3.X R128, R128, UR25, RZ, P1, !PT ;  /* 0x0000001980807c10 */ /* 0x000fc40008ffe4ff */
[----:B------:R-:W-:Y:S02]  /*6420*/  IADD3.X R129, R129, UR25, RZ, P2, !PT ;  /* 0x0000001981817c10 */ /* 0x000fe400097fe4ff */
[----:B------:R-:W-:Y:S02]  /*6430*/  IADD3.X R130, R130, UR25, RZ, P3, !PT ;  /* 0x0000001982827c10 */ /* 0x000fe40009ffe4ff */
[----:B------:R-:W-:-:S07]  /*6440*/  SHF.L.U64.HI R131, R3, 0x2, R140 ;  /* 0x0000000203837819 */ /* 0x000fce000001028c */
.L_x_1:
[----:B------:R-:W-:Y:S01]  /*6450*/  UIADD3 UR17, UR17, 0x1, URZ ;  /* 0x0000000111117890 */ /* 0x000fe2000fffe03f */
[----:B------:R-:W-:-:S04]  /*6460*/  DEPBAR.LE SB0, 0x2 ;  /* 0x000080800000791a */ /* 0x000fc80000000000 */
[----:B------:R-:W-:Y:S01]  /*6470*/  BAR.SYNC.DEFER_BLOCKING 0x0 ;  /* 0x0000000000007b1d */ /* 0x000fe20000010000 */
[----:B------:R-:W-:Y:S01]  /*6480*/  UISETP.GT.AND UP0, UPT, UR17, 0x2, UPT ;  /* 0x000000021100788c */ /* 0x000fe2000bf04270 */
[C---:B------:R-:W-:Y:S01]  /*6490*/  ISETP.GE.AND P1, PT, R2.reuse, UR12, PT ;  /* 0x0000000c02007c0c */ /* 0x040fe2000bf26270 */
[----:B------:R-:W-:Y:S01]  /*64a0*/  UIADD3 UR13, UR13, 0x1, URZ ;  /* 0x000000010d0d7890 */ /* 0x000fe2000fffe03f */
[----:B------:R-:W-:Y:S01]  /*64b0*/  LOP3.LUT R141, R2, 0x2, RZ, 0xfc, !PT ;  /* 0x00000002028d7812 */ /* 0x000fe200078efcff */
[----:B------:R-:W-:Y:S01]  /*64c0*/  USEL UR17, UR17, URZ, !UP0 ;  /* 0x0000003f11117287 */ /* 0x000fe2000c000000 */
[----:B------:R-:W-:Y:S01]  /*64d0*/  SEL R140, RZ, 0x4, P1 ;  /* 0x00000004ff8c7807 */ /* 0x000fe20000800000 */
[----:B------:R-:W-:Y:S01]  /*64e0*/  UMOV UR9, 0x40000040 ;  /* 0x4000004000097882 */ /* 0x000fe20000000000 */
[----:B------:R-:W-:Y:S01]  /*64f0*/  UMOV UR11, 0x40000040 ;  /* 0x40000040000b7882 */ /* 0x000fe20000000000 */
[----:B------:R-:W-:Y:S01]  /*6500*/  ULEA UR5, UR17, UR7, 0xe ;  /* 0x0000000711057291 */ /* 0x000fe2000f8e703f */
[----:B------:R-:W-:-:S02]  /*6510*/  ISETP.GE.AND P1, PT, R141, UR12, PT ;  /* 0x0000000c8d007c0c */ /* 0x000fc4000bf26270 */
[C---:B------:R-:W-:Y:S01]  /*6520*/  LOP3.LUT R170, R2.reuse, 0x4, RZ, 0xfc, !PT ;  /* 0x0000000402aa7812 */ /* 0x040fe200078efcff */
[----:B------:R-:W-:Y:S01]  /*6530*/  UIADD3 UR6, UR5, 0xc000, URZ ;  /* 0x0000c00005067890 */ /* 0x000fe2000fffe03f */
[----:B------:R-:W-:Y:S01]  /*6540*/  SEL R141, RZ, 0x4, P1 ;  /* 0x00000004ff8d7807 */ /* 0x000fe20000800000 */
[----:B------:R-:W-:Y:S01]  /*6550*/  USHF.R.U32.HI UR8, URZ, 0x4, UR5 ;  /* 0x000000043f087899 */ /* 0x000fe20008011605 */
[C---:B------:R-:W-:Y:S01]  /*6560*/  LOP3.LUT R169, R2.reuse, 0x6, RZ, 0xfc, !PT ;  /* 0x0000000602a97812 */ /* 0x040fe200078efcff */
[----:B------:R-:W-:Y:S01]  /*6570*/  USHF.R.U32.HI UR6, URZ, 0x4, UR6 ;  /* 0x000000043f067899 */ /* 0x000fe20008011606 */
[----:B------:R-:W-:Y:S01]  /*6580*/  LOP3.LUT R171, R2, 0x8, RZ, 0xfc, !PT ;  /* 0x0000000802ab7812 */ /* 0x000fe200078efcff */
[----:B------:R-:W-:Y:S01]  /*6590*/  USGXT.U32 UR8, UR8, 0xe ;  /* 0x0000000e0808789a */ /* 0x000fe20008000000 */
[----:B------:R-:W-:Y:S01]  /*65a0*/  ISETP.GE.AND P6, PT, R169, UR12, PT ;  /* 0x0000000ca9007c0c */ /* 0x000fe2000bfc6270 */
[----:B------:R-:W-:Y:S01]  /*65b0*/  USGXT.U32 UR10, UR6, 0xe ;  /* 0x0000000e060a789a */ /* 0x000fe20008000000 */
[----:B------:R-:W-:Y:S01]  /*65c0*/  LOP3.LUT R169, R14, 0x10, RZ, 0x3c, !PT ;  /* 0x000000100ea97812 */ /* 0x000fe200078e3cff */
[----:B------:R-:W-:Y:S01]  /*65d0*/  UMOV UR5, URZ ;  /* 0x0000003f00057c82 */ /* 0x000fe20008000000 */
[----:B------:R-:W-:Y:S01]  /*65e0*/  WARPGROUP.ARRIVE ;  /* 0x00000000000079c5 */ /* 0x000fe20000000000 */
[----:B------:R-:W-:-:S05]  /*65f0*/  UMOV UR6, URZ ;  /* 0x0000003f00067c82 */ /* 0x000fca0008000000 */
[----:B------:R-:W-:Y:S01]  /*6600*/  HGMMA.64x64x8.F32.TF32 R24, gdesc[UR8], R24 ;  /* 0x04e00000081879f0 */ /* 0x000fe20008702818 */
[----:B------:R-:W-:Y:S02]  /*6610*/  UIADD3 UR8, UP0, UR8, 0x2, URZ ;  /* 0x0000000208087890 */ /* 0x000fe4000ff1e03f */
[----:B------:R-:W-:Y:S02]  /*6620*/  UIADD3 UR10, UP1, UR10, 0x2, URZ ;  /* 0x000000020a0a7890 */ /* 0x000fe4000ff3e03f */
[----:B------:R-:W-:Y:S02]  /*6630*/  UIADD3.X UR9, UR5, 0x40000040, URZ, UP0, !UPT ;  /* 0x4000004005097890 */ /* 0x000fe400087fe43f */
[----:B------:R-:W-:Y:S02]  /*6640*/  UIADD3.X UR11, UR6, 0x40000040, URZ, UP1, !UPT ;  /* 0x40000040060b7890 */ /* 0x000fe40008ffe43f */
[----:B------:R-:W-:Y:S02]  /*6650*/  UIADD3.64 UR24, UR8, 0x2, URZ ;  /* 0x0000000208187897 */ /* 0x000fe4000fffe03f */
[----:B------:R-:W-:-:S02]  /*6660*/  UIADD3.64 UR26, UR10, 0x2, URZ ;  /* 0x000000020a1a7897 */ /* 0x000fc4000fffe03f */
[----:B------:R-:W-:Y:S02]  /*6670*/  UISETP.GE.AND UP1, UPT, UR4, UR22, UPT ;  /* 0x000000160400728c */ /* 0x000fe4000bf26270 */
[----:B------:R-:W-:Y:S02]  /*6680*/  UISETP.GT.AND UP0, UPT, UR13, 0x2, UPT ;  /* 0x000000020d00788c */ /* 0x000fe4000bf04270 */
[----:B------:R-:W-:Y:S02]  /*6690*/  UIADD3 UR4, UR4, 0x1, URZ ;  /* 0x0000000104047890 */ /* 0x000fe4000fffe03f */
[----:B------:R-:W-:Y:S01]  /*66a0*/  PLOP3.LUT P2, PT, PT, PT, UP1, 0x40, 0x0 ;  /* 0x000000000000781c */ /* 0x000fe20003f4e818 */
[----:B------:R-:W-:Y:S01]  /*66b0*/  USEL UR13, UR13, URZ, !UP0 ;  /* 0x0000003f0d0d7287 */ /* 0x000fe2000c000000 */
[----:B------:R-:W-:Y:S01]  /*66c0*/  PLOP3.LUT P3, PT, PT, PT, UP1, 0x40, 0x0 ;  /* 0x000000000000781c */ /* 0x000fe20003f6e818 */
[----:B------:R-:W-:Y:S01]  /*66d0*/  UISETP.NE.U32.AND UP0, UPT, UR15, UR4, UPT ;  /* 0x000000040f00728c */ /* 0x000fe2000bf05070 */
[----:B------:R-:W-:Y:S01]  /*66e0*/  SEL R140, R140, RZ, P2 ;  /* 0x000000ff8c8c7207 */ /* 0x000fe20001000000 */
[----:B------:R-:W-:Y:S01]  /*66f0*/  ULEA UR5, UR13, UR7, 0xe ;  /* 0x000000070d057291 */ /* 0x000fe2000f8e703f */
[----:B------:R-:W-:Y:S01]  /*6700*/  SEL R143, R141, RZ, P3 ;  /* 0x000000ff8d8f7207 */ /* 0x000fe20001800000 */
[----:B------:R-:W-:Y:S01]  /*6710*/  IMAD.MOV.U32 R141, RZ, RZ, R168 ;  /* 0x000000ffff8d7224 */ /* 0x000fe200078e00a8 */
[----:B------:R-:W-:Y:S01]  /*6720*/  ISETP.NE.U32.AND P1, PT, R140, RZ, PT ;  /* 0x000000ff8c00720c */ /* 0x000fe20003f25070 */
[----:B------:R-:W-:Y:S01]  /*6730*/  IMAD.MOV.U32 R140, RZ, RZ, R231 ;  /* 0x000000ffff8c7224 */ /* 0x000fe200078e00e7 */
[----:B------:R-:W-:Y:S01]  /*6740*/  ISETP.GE.AND P2, PT, R244, UR12, PT ;  /* 0x0000000cf4007c0c */ /* 0x000fe2000bf46270 */
[----:B------:R-:W-:Y:S01]  /*6750*/  VIADD R167, R14, UR5 ;  /* 0x000000050ea77c36 */ /* 0x000fe20008000000 */
[----:B------:R-:W-:Y:S01]  /*6760*/  ISETP.NE.U32.AND P3, PT, R143, RZ, PT ;  /* 0x000000ff8f00720c */ /* 0x000fe20003f65070 */
[----:B------:R-:W-:Y:S01]  /*6770*/  VIADD R169, R169, UR5 ;  /* 0x00000005a9a97c36 */ /* 0x000fe20008000000 */
[----:B------:R-:W-:Y:S01]  /*6780*/  LEA R142, P4, R3, R140, 0x2 ;  /* 0x0000008c038e7211 */ /* 0x000fe200078810ff */
[----:B------:R-:W-:Y:S01]  /*6790*/  IMAD.U32 R231, RZ, RZ, UR20 ;  /* 0x00000014ffe77e24 */ /* 0x000fe2000f8e00ff */
[----:B------:R-:W-:-:S02]  /*67a0*/  PLOP3.LUT P5, PT, PT, PT, UP1, 0x40, 0x0 ;  /* 0x000000000000781c */ /* 0x000fc40003fae818 */
[----:B------:R-:W-:Y:S01]  /*67b0*/  SEL R144, RZ, 0x4, P2 ;  /* 0x00000004ff907807 */ /* 0x000fe20001000000 */
[----:B------:R-:W-:Y:S01]  /*67c0*/  IMAD.X R143, R141, 0x1, R131, P4 ;  /* 0x000000018d8f7824 */ /* 0x000fe200020e0683 */
[----:B------:R-:W-:Y:S02]  /*67d0*/  ISETP.GE.AND P4, PT, R243, UR12, PT ;  /* 0x0000000cf3007c0c */ /* 0x000fe4000bf86270 */
[----:B------:R-:W-:Y:S02]  /*67e0*/  PLOP3.LUT P2, PT, PT, PT, UP1, 0x40, 0x0 ;  /* 0x000000000000781c */ /* 0x000fe40003f4e818 */
[----:B------:R-:W-:Y:S02]  /*67f0*/  SEL R145, RZ, 0x4, P4 ;  /* 0x00000004ff917807 */ /* 0x000fe40002000000 */
[----:B------:R-:W-:Y:S02]  /*6800*/  SEL R144, R144, RZ, P5 ;  /* 0x000000ff90907207 */ /* 0x000fe40002800000 */
[----:B------:R-:W-:-:S02]  /*6810*/  ISETP.GE.AND P4, PT, R170, UR12, PT ;  /* 0x0000000caa007c0c */ /* 0x000fc4000bf86270 */
[----:B------:R-:W-:Y:S02]  /*6820*/  SEL R145, R145, RZ, P2 ;  /* 0x000000ff91917207 */ /* 0x000fe40001000000 */
[----:B------:R-:W-:Y:S02]  /*6830*/  ISETP.NE.U32.AND P2, PT, R144, RZ, PT ;  /* 0x000000ff9000720c */ /* 0x000fe40003f45070 */
[----:B------:R-:W-:Y:S02]  /*6840*/  PLOP3.LUT P5, PT, PT, PT, UP1, 0x40, 0x0 ;  /* 0x000000000000781c */ /* 0x000fe40003fae818 */
[----:B------:R-:W-:Y:S02]  /*6850*/  SEL R144, RZ, 0x4, P4 ;  /* 0x00000004ff907807 */ /* 0x000fe40002000000 */
[----:B------:R-:W-:Y:S02]  /*6860*/  PLOP3.LUT P4, PT, PT, PT, UP1, 0x40, 0x0 ;  /* 0x000000000000781c */ /* 0x000fe40003f8e818 */
[----:B------:R-:W-:-:S02]  /*6870*/  SEL R144, R144, RZ, P5 ;  /* 0x000000ff90907207 */ /* 0x000fc40002800000 */
[----:B------:R-:W-:Y:S01]  /*6880*/  PLOP3.LUT P5, PT, PT, PT, UP1, 0x40, 0x0 ;  /* 0x000000000000781c */ /* 0x000fe20003fae818 */
[----:B------:R-:W-:Y:S04]  /*6890*/  HGMMA.64x64x8.F32.TF32 R24, gdesc[UR8], R24 ;  /* 0x04e00000081879f0 */ /* 0x000fe80008702818 */
[----:B------:R-:W-:Y:S01]  /*68a0*/  HGMMA.64x64x8.F32.TF32 R24, gdesc[UR24], R24 ;  /* 0x04e00000181879f0 */ /* 0x000fe20008702818 */
[----:B------:R-:W-:Y:S02]  /*68b0*/  UIADD3.64 UR24, UR8, 0x4, URZ ;  /* 0x0000000408187897 */ /* 0x000fe4000fffe03f */
[----:B------:R-:W-:-:S09]  /*68c0*/  UIADD3.64 UR26, UR10, 0x4, URZ ;  /* 0x000000040a1a7897 */ /* 0x000fd2000fffe03f */
        /* <DEDUP_REMOVED lines=8> */
[----:B------:R-:W-:Y:S02]  /*6950*/  UIADD3.64 UR26, UR10, 0x202, URZ ;  /* 0x000002020a1a7897 */ /* 0x000fe4000fffe03f */
[----:B------:R-:W-:Y:S02]  /*6960*/  UIADD3.64 UR8, UR8, 0x204, URZ ;  /* 0x0000020408087897 */ /* 0x000fe4000fffe03f */
[----:B------:R-:W-:-:S05]  /*6970*/  UIADD3.64 UR10, UR10, 0x204, URZ ;  /* 0x000002040a0a7897 */ /* 0x000fca000fffe03f */
[----:B------:R-:W-:Y:S04]  /*6980*/  HGMMA.64x64x8.F32.TF32 R24, gdesc[UR24], R24 ;  /* 0x04e00000181879f0 */ /* 0x000fe80008702818 */
[----:B------:R-:W-:Y:S03]  /*6990*/  HGMMA.64x64x8.F32.TF32 R24, gdesc[UR8], R24, gsb0 ;  /* 0x04e00000081879f0 */ /* 0x000fe60008002818 */
[----:B------:R-:W-:Y:S02]  /*69a0*/  WARPGROUP.DEPBAR.LE gsb0, 0x1 ;  /* 0x00008000000079c5 */ /* 0x000fe40000010100 */
[----:B------:R-:W-:Y:S06]  /*69b0*/  BAR.SYNC.DEFER_BLOCKING 0x0 ;  /* 0x0000000000007b1d */ /* 0x000fec0000010000 */
[----:B------:R-:W-:Y:S01]  /*69c0*/  @!PT LDS RZ, [RZ] ;  /* 0x00000000fffff984 */ /* 0x000fe20000000800 */
[----:B------:R-:W-:Y:S01]  /*69d0*/  @!PT LDS RZ, [RZ] ;  /* 0x00000000fffff984 */ /* 0x000fe20000000800 */
[----:B------:R-:W-:Y:S01]  /*69e0*/  @!PT LDS RZ, [RZ] ;  /* 0x00000000fffff984 */ /* 0x000fe20000000800 */
[----:B------:R1:W-:Y:S02]  /*69f0*/  LDGSTS.E [R167], desc[UR18][R142.64], P1 ;  /* 0x000000008ea77fae */ /* 0x0003e40008921852 */
[----:B-1----:R-:W-:-:S05]  /*6a00*/  LEA R142, P1, R4, R140, 0x2 ;  /* 0x0000008c048e7211 */ /* 0x002fca00078210ff */
[----:B------:R-:W-:Y:S01]  /*6a10*/  IMAD.X R143, R141, 0x1, R138, P1 ;  /* 0x000000018d8f7824 */ /* 0x000fe200008e068a */
[----:B------:R-:W-:Y:S02]  /*6a20*/  ISETP.NE.U32.AND P1, PT, R145, RZ, PT ;  /* 0x000000ff9100720c */ /* 0x000fe40003f25070 */
[----:B------:R-:W-:Y:S02]  /*6a30*/  SEL R145, RZ, 0x4, P6 ;  /* 0x00000004ff917807 */ /* 0x000fe40003000000 */
[----:B------:R1:W-:Y:S01]  /*6a40*/  LDGSTS.E [R167+0x8], desc[UR18][R142.64], P3 ;  /* 0x000080008ea77fae */ /* 0x0003e20009921852 */
[----:B------:R-:W-:Y:S02]  /*6a50*/  ISETP.NE.U32.AND P3, PT, R144, RZ, PT ;  /* 0x000000ff9000720c */ /* 0x000fe40003f65070 */
[----:B------:R-:W-:Y:S02]  /*6a60*/  SEL R145, R145, RZ, P4 ;  /* 0x000000ff91917207 */ /* 0x000fe40002000000 */
[----:B------:R-:W-:-:S02]  /*6a70*/  LEA R144, P4, R5, R140, 0x2 ;  /* 0x0000008c05907211 */ /* 0x000fc400078810ff */
[----:B------:R-:W-:Y:S01]  /*6a80*/  ISETP.GE.AND P6, PT, R252, UR12, PT ;  /* 0x0000000cfc007c0c */ /* 0x000fe2000bfc6270 */
[----:B-1----:R-:W-:-:S05]  /*6a90*/  IMAD.WIDE R142, R63, 0x4, R140 ;  /* 0x000000043f8e7825 */ /* 0x002fca00078e028c */
[----:B------:R1:W-:Y:S01]  /*6aa0*/  LDGSTS.E [R167+0x2000], desc[UR18][R142.64], P2 ;  /* 0x020000008ea77fae */ /* 0x0003e20009121852 */
[----:B------:R-:W-:Y:S01]  /*6ab0*/  ISETP.NE.U32.AND P2, PT, R145, RZ, PT ;  /* 0x000000ff9100720c */ /* 0x000fe20003f45070 */
[----:B------:R-:W-:Y:S01]  /*6ac0*/  IMAD.X R145, R141, 0x1, R137, P4 ;  /* 0x000000018d917824 */ /* 0x000fe200020e0689 */
[----:B------:R-:W-:-:S04]  /*6ad0*/  ISETP.GE.AND P4, PT, R241, UR12, PT ;  /* 0x0000000cf1007c0c */ /* 0x000fc8000bf86270 */
[----:B------:R-:W-:Y:S02]  /*6ae0*/  SEL R170, RZ, 0x4, P4 ;  /* 0x00000004ffaa7807 */ /* 0x000fe40002000000 */
[----:B------:R-:W-:Y:S02]  /*6af0*/  ISETP.GE.AND P4, PT, R171, UR12, PT ;  /* 0x0000000cab007c0c */ /* 0x000fe4000bf86270 */
[----:B------:R-:W2:Y:S01]  /*6b00*/  S2R R171, SR_TID.X ;  /* 0x0000000000ab7919 */ /* 0x000ea20000002100 */
[----:B-1----:R-:W-:-:S05]  /*6b10*/  IMAD.WIDE R142, R62, 0x4, R140 ;  /* 0x000000043e8e7825 */ /* 0x002fca00078e028c */
[----:B------:R1:W-:Y:S01]  /*6b20*/  LDGSTS.E [R167+0x2008], desc[UR18][R142.64], P1 ;  /* 0x020080008ea77fae */ /* 0x0003e20008921852 */
[----:B------:R-:W-:-:S03]  /*6b30*/  ISETP.GE.AND P1, PT, R242, UR12, PT ;  /* 0x0000000cf2007c0c */ /* 0x000fc6000bf26270 */
[----:B------:R3:W-:Y:S01]  /*6b40*/  LDGSTS.E [R169], desc[UR18][R144.64], P3 ;  /* 0x0000000090a97fae */ /* 0x0007e20009921852 */
[----:B------:R-:W-:Y:S02]  /*6b50*/  SEL R168, RZ, 0x4, P1 ;  /* 0x00000004ffa87807 */ /* 0x000fe40000800000 */
[----:B------:R-:W-:Y:S02]  /*6b60*/  PLOP3.LUT P3, PT, PT, PT, UP1, 0x40, 0x0 ;  /* 0x000000000000781c */ /* 0x000fe40003f6e818 */
[----:B------:R-:W-:Y:S02]  /*6b70*/  SEL R168, R168, RZ, P5 ;  /* 0x000000ffa8a87207 */ /* 0x000fe40002800000 */
[----:B------:R-:W-:Y:S02]  /*6b80*/  SEL R170, R170, RZ, P3 ;  /* 0x000000ffaaaa7207 */ /* 0x000fe40001800000 */
[----:B-1----:R-:W-:Y:S02]  /*6b90*/  LEA R142, P1, R6, R140, 0x2 ;  /* 0x0000008c068e7211 */ /* 0x002fe400078210ff */
[----:B------:R-:W-:-:S02]  /*6ba0*/  ISETP.NE.U32.AND P3, PT, R168, RZ, PT ;  /* 0x000000ffa800720c */ /* 0x000fc40003f65070 */
[----:B------:R-:W-:Y:S01]  /*6bb0*/  PLOP3.LUT P5, PT, PT, PT, UP1, 0x40, 0x0 ;  /* 0x000000000000781c */ /* 0x000fe20003fae818 */
[----:B------:R-:W-:Y:S01]  /*6bc0*/  IMAD.X R143, R141, 0x1, R136, P1 ;  /* 0x000000018d8f7824 */ /* 0x000fe200008e0688 */
[----:B------:R-:W-:Y:S02]  /*6bd0*/  ISETP.NE.U32.AND P1, PT, R170, RZ, PT ;  /* 0x000000ffaa00720c */ /* 0x000fe40003f25070 */
[----:B---3--:R-:W-:Y:S02]  /*6be0*/  SEL R144, RZ, 0x4, P4 ;  /* 0x00000004ff907807 */ /* 0x008fe40002000000 */
[----:B------:R1:W-:Y:S01]  /*6bf0*/  LDGSTS.E [R169+0x8], desc[UR18][R142.64], P2 ;  /* 0x000080008ea97fae */ /* 0x0003e20009121852 */
[----:B------:R-:W-:Y:S02]  /*6c00*/  PLOP3.LUT P2, PT, PT, PT, UP1, 0x40, 0x0 ;  /* 0x000000000000781c */ /* 0x000fe40003f4e818 */
[----:B------:R-:W-:Y:S02]  /*6c10*/  SEL R144, R144, RZ, P5 ;  /* 0x000000ff90907207 */ /* 0x000fe40002800000 */
[----:B------:R-:W-:-:S02]  /*6c20*/  SEL R145, RZ, 0x4, P6 ;  /* 0x00000004ff917807 */ /* 0x000fc40003000000 */
[----:B--2---:R-:W-:Y:S02]  /*6c30*/  LEA.HI R171, R171, 0xe, RZ, 0x1a ;  /* 0x0000000eabab7811 */ /* 0x004fe400078fd0ff */
[----:B------:R-:W-:Y:S02]  /*6c40*/  ISETP.NE.U32.AND P4, PT, R144, RZ, PT ;  /* 0x000000ff9000720c */ /* 0x000fe40003f85070 */
[----:B------:R-:W-:Y:S01]  /*6c50*/  SEL R145, R145, RZ, P2 ;  /* 0x000000ff91917207 */ /* 0x000fe20001000000 */
[----:B-1----:R-:W-:Y:S01]  /*6c60*/  IMAD.WIDE R142, R61, 0x4, R140 ;  /* 0x000000043d8e7825 */ /* 0x002fe200078e028c */
[----:B------:R-:W-:Y:S02]  /*6c70*/  LOP3.LUT R167, R14, 0x20, RZ, 0x3c, !PT ;  /* 0x000000200ea77812 */ /* 0x000fe400078e3cff */
[----:B------:R-:W-:Y:S02]  /*6c80*/  ISETP.GE.AND P6, PT, R171, UR12, PT ;  /* 0x0000000cab007c0c */ /* 0x000fe4000bfc6270 */
[----:B------:R1:W-:Y:S01]  /*6c90*/  LDGSTS.E [R169+0x2000], desc[UR18][R142.64], P3 ;  /* 0x020000008ea97fae */ /* 0x0003e20009921852 */
[----:B------:R-:W-:Y:S01]  /*6ca0*/  LEA R144, P3, R7, R140, 0x2 ;  /* 0x0000008c07907211 */ /* 0x000fe200078610ff */
[----:B------:R-:W-:Y:S01]  /*6cb0*/  VIADD R167, R167, UR5 ;  /* 0x00000005a7a77c36 */ /* 0x000fe20008000000 */
[----:B------:R-:W-:Y:S01]  /*6cc0*/  ISETP.NE.U32.AND P2, PT, R145, RZ, PT ;  /* 0x000000ff9100720c */ /* 0x000fe20003f45070 */
[----:B------:R-:W2:Y:S01]  /*6cd0*/  S2R R171, SR_TID.X ;  /* 0x0000000000ab7919 */ /* 0x000ea20000002100 */
[----:B------:R-:W-:Y:S01]  /*6ce0*/  PLOP3.LUT P5, PT, PT, PT, UP1, 0x40, 0x0 ;  /* 0x000000000000781c */ /* 0x000fe20003fae818 */
[----:B------:R-:W-:Y:S01]  /*6cf0*/  IMAD.X R145, R141, 0x1, R135, P3 ;  /* 0x000000018d917824 */ /* 0x000fe200018e0687 */
[----:B------:R-:W-:-:S04]  /*6d00*/  ISETP.GE.AND P3, PT, R239, UR12, PT ;  /* 0x0000000cef007c0c */ /* 0x000fc8000bf66270 */
[----:B------:R-:W-:Y:S01]  /*6d10*/  SEL R170, RZ, 0x4, P3 ;  /* 0x00000004ffaa7807 */ /* 0x000fe20001800000 */
        /* <DEDUP_REMOVED lines=10> */
[----:B------:R-:W-:Y:S01]  /*6dc0*/  ISETP.GE.AND P4, PT, R251, UR12, PT ;  /* 0x0000000cfb007c0c */ /* 0x000fe2000bf86270 */
[----:B------:R-:W-:Y:S01]  /*6dd0*/  IMAD.X R143, R141, 0x1, R134, P1 ;  /* 0x000000018d8f7824 */ /* 0x000fe200008e0686 */
[----:B------:R-:W-:Y:S02]  /*6de0*/  ISETP.NE.U32.AND P1, PT, R170, RZ, PT ;  /* 0x000000ffaa00720c */ /* 0x000fe40003f25070 */
[----:B------:R-:W-:Y:S02]  /*6df0*/  PLOP3.LUT P5, PT, PT, PT, UP1, 0x40, 0x0 ;  /* 0x000000000000781c */ /* 0x000fe40003fae818 */
[----:B---3--:R-:W-:Y:S01]  /*6e00*/  SEL R144, RZ, 0x4, P4 ;  /* 0x00000004ff907807 */ /* 0x008fe20002000000 */
[----:B------:R1:W-:Y:S01]  /*6e10*/  LDGSTS.E [R167+0x8], desc[UR18][R142.64], P2 ;  /* 0x000080008ea77fae */ /* 0x0003e20009121852 */
[----:B------:R-:W-:Y:S02]  /*6e20*/  PLOP3.LUT P2, PT, PT, PT, UP1, 0x40, 0x0 ;  /* 0x000000000000781c */ /* 0x000fe40003f4e818 */
[----:B------:R-:W-:-:S02]  /*6e30*/  SEL R144, R144, RZ, P5 ;  /* 0x000000ff90907207 */ /* 0x000fc40002800000 */
[----:B------:R-:W-:Y:S02]  /*6e40*/  SEL R145, RZ, 0x4, P6 ;  /* 0x00000004ff917807 */ /* 0x000fe40003000000 */
[----:B------:R-:W-:Y:S02]  /*6e50*/  ISETP.NE.U32.AND P4, PT, R144, RZ, PT ;  /* 0x000000ff9000720c */ /* 0x000fe40003f85070 */
[----:B------:R-:W-:Y:S02]  /*6e60*/  SEL R145, R145, RZ, P2 ;  /* 0x000000ff91917207 */ /* 0x000fe40001000000 */
[----:B------:R-:W-:Y:S01]  /*6e70*/  LOP3.LUT R169, R14, 0x30, RZ, 0x3c, !PT ;  /* 0x000000300ea97812 */ /* 0x000fe200078e3cff */
[----:B-1----:R-:W-:Y:S01]  /*6e80*/  IMAD.WIDE R142, R59, 0x4, R140 ;  /* 0x000000043b8e7825 */ /* 0x002fe200078e028c */
[----:B--2---:R-:W-:Y:S02]  /*6e90*/  LEA.HI R171, R171, 0x2e, RZ, 0x1a ;  /* 0x0000002eabab7811 */ /* 0x004fe400078fd0ff */
[----:B------:R-:W-:Y:S01]  /*6ea0*/  ISETP.NE.U32.AND P2, PT, R145, RZ, PT ;  /* 0x000000ff9100720c */ /* 0x000fe20003f45070 */
[----:B------:R-:W-:Y:S01]  /*6eb0*/  VIADD R169, R169, UR5 ;  /* 0x00000005a9a97c36 */ /* 0x000fe20008000000 */
[----:B------:R1:W-:Y:S01]  /*6ec0*/  LDGSTS.E [R167+0x2000], desc[UR18][R142.64], P3 ;  /* 0x020000008ea77fae */ /* 0x0003e20009921852 */
[----:B------:R-:W-:-:S02]  /*6ed0*/  LEA R144, P3, R9, R140, 0x2 ;  /* 0x0000008c09907211 */ /* 0x000fc400078610ff */
[----:B------:R-:W-:Y:S02]  /*6ee0*/  PLOP3.LUT P5, PT, PT, PT, UP1, 0x40, 0x0 ;  /* 0x000000000000781c */ /* 0x000fe40003fae818 */
[----:B------:R-:W-:Y:S01]  /*6ef0*/  PLOP3.LUT P6, PT, PT, PT, UP1, 0x40, 0x0 ;  /* 0x000000000000781c */ /* 0x000fe20003fce818 */
[----:B------:R-:W-:Y:S01]  /*6f00*/  IMAD.X R145, R141, 0x1, R133, P3 ;  /* 0x000000018d917824 */ /* 0x000fe200018e0685 */
[----:B------:R-:W-:Y:S02]  /*6f10*/  ISETP.GE.AND P3, PT, R171, UR12, PT ;  /* 0x0000000cab007c0c */ /* 0x000fe4000bf66270 */
[----:B------:R-:W-:Y:S02]  /*6f20*/  LOP3.LUT R171, R14, 0x40, RZ, 0x3c, !PT ;  /* 0x000000400eab7812 */ /* 0x000fe400078e3cff */
        /* <DEDUP_REMOVED lines=9> */
[----:B-1----:R-:W-:Y:S02]  /*6fc0*/  IADD3 R142, P1, R154, R140, RZ ;  /* 0x0000008c9a8e7210 */ /* 0x002fe40007f3e0ff */
[----:B------:R-:W-:Y:S01]  /*6fd0*/  ISETP.NE.U32.AND P3, PT, R168, RZ, PT ;  /* 0x000000ffa800720c */ /* 0x000fe20003f65070 */
[----:B--2---:R-:W-:Y:S01]  /*6fe0*/  IMAD.WIDE R144, R57, 0x4, R140 ;  /* 0x0000000439907825 */ /* 0x004fe200078e028c */
[----:B------:R-:W-:-:S02]  /*6ff0*/  ISETP.GE.AND P4, PT, R250, UR12, PT ;  /* 0x0000000cfa007c0c */ /* 0x000fc4000bf86270 */
[----:B------:R-:W-:Y:S01]  /*7000*/  PLOP3.LUT P5, PT, PT, PT, UP1, 0x40, 0x0 ;  /* 0x000000000000781c */ /* 0x000fe20003fae818 */
[----:B------:R-:W-:Y:S01]  /*7010*/  IMAD.X R143, R141, 0x1, R15, P1 ;  /* 0x000000018d8f7824 */ /* 0x000fe200008e060f */
[----:B------:R-:W-:Y:S02]  /*7020*/  SEL R167, RZ, 0x4, P4 ;  /* 0x00000004ffa77807 */ /* 0x000fe40002000000 */
[----:B------:R-:W-:Y:S02]  /*7030*/  ISETP.NE.U32.AND P1, PT, R170, RZ, PT ;  /* 0x000000ffaa00720c */ /* 0x000fe40003f25070 */
[----:B------:R1:W-:Y:S01]  /*7040*/  LDGSTS.E [R169+0x8], desc[UR18][R142.64], P2 ;  /* 0x000080008ea97fae */ /* 0x0003e20009121852 */
[----:B------:R-:W-:Y:S02]  /*7050*/  PLOP3.LUT P2, PT, PT, PT, UP1, 0x40, 0x0 ;  /* 0x000000000000781c */ /* 0x000fe40003f4e818 */
[----:B------:R-:W-:Y:S01]  /*7060*/  LOP3.LUT R170, R14, 0x50, RZ, 0x3c, !PT ;  /* 0x000000500eaa7812 */ /* 0x000fe200078e3cff */
[----:B------:R2:W-:Y:S01]  /*7070*/  LDGSTS.E [R169+0x2000], desc[UR18][R144.64], P3 ;  /* 0x0200000090a97fae */ /* 0x0005e20009921852 */
[----:B------:R-:W-:-:S02]  /*7080*/  SEL R167, R167, RZ, P2 ;  /* 0x000000ffa7a77207 */ /* 0x000fc40001000000 */
[----:B------:R-:W-:Y:S02]  /*7090*/  ISETP.GE.AND P2, PT, R249, UR12, PT ;  /* 0x0000000cf9007c0c */ /* 0x000fe4000bf46270 */
[----:B------:R-:W-:Y:S02]  /*70a0*/  ISETP.NE.U32.AND P3, PT, R167, RZ, PT ;  /* 0x000000ffa700720c */ /* 0x000fe40003f65070 */
[----:B------:R-:W-:Y:S02]  /*70b0*/  SEL R167, RZ, 0x4, P2 ;  /* 0x00000004ffa77807 */ /* 0x000fe40001000000 */
[-C--:B-1----:R-:W-:Y:S02]  /*70c0*/  IADD3 R142, P4, R152, R140.reuse, RZ ;  /* 0x0000008c988e7210 */ /* 0x082fe40007f9e0ff */
[----:B--2---:R-:W-:-:S03]  /*70d0*/  IADD3 R144, P2, R11, R140, RZ ;  /* 0x0000008c0b907210 */ /* 0x004fc60007f5e0ff */
[C---:B------:R-:W-:Y:S01]  /*70e0*/  IMAD.X R143, R141.reuse, 0x1, R20, P4 ;  /* 0x000000018d8f7824 */ /* 0x040fe200020e0614 */
[----:B------:R-:W-:Y:S01]  /*70f0*/  PLOP3.LUT P4, PT, PT, PT, UP1, 0x40, 0x0 ;  /* 0x000000000000781c */ /* 0x000fe20003f8e818 */
[----:B------:R-:W-:-:S03]  /*7100*/  IMAD.X R145, R141, 0x1, R16, P2 ;  /* 0x000000018d917824 */ /* 0x000fc600010e0610 */
[----:B------:R-:W-:Y:S01]  /*7110*/  SEL R168, R167, RZ, P4 ;  /* 0x000000ffa7a87207 */ /* 0x000fe20002000000 */
[----:B------:R-:W-:Y:S01]  /*7120*/  VIADD R167, R171, UR5 ;  /* 0x00000005aba77c36 */ /* 0x000fe20008000000 */
[----:B------:R1:W-:Y:S01]  /*7130*/  LDGSTS.E [R169+0x2008], desc[UR18][R142.64], P1 ;  /* 0x020080008ea97fae */ /* 0x0003e20008921852 */
[----:B------:R-:W-:Y:S02]  /*7140*/  ISETP.GE.AND P1, PT, R237, UR12, PT ;  /* 0x0000000ced007c0c */ /* 0x000fe4000bf26270 */
[----:B------:R-:W-:Y:S01]  /*7150*/  ISETP.NE.U32.AND P2, PT, R168, RZ, PT ;  /* 0x000000ffa800720c */ /* 0x000fe20003f45070 */
[----:B------:R2:W-:Y:S01]  /*7160*/  LDGSTS.E [R167], desc[UR18][R144.64], P3 ;  /* 0x0000000090a77fae */ /* 0x0005e20009921852 */
[----:B------:R-:W-:Y:S02]  /*7170*/  ISETP.GE.AND P3, PT, R236, UR12, PT ;  /* 0x0000000cec007c0c */ /* 0x000fe4000bf66270 */
[----:B------:R-:W-:Y:S01]  /*7180*/  PLOP3.LUT P4, PT, PT, PT, UP1, 0x40, 0x0 ;  /* 0x000000000000781c */ /* 0x000fe20003f8e818 */
[----:B------:R-:W3:Y:S01]  /*7190*/  S2R R171, SR_TID.X ;  /* 0x0000000000ab7919 */ /* 0x000ee20000002100 */
[----:B------:R-:W-:-:S02]  /*71a0*/  SEL R168, RZ, 0x4, P1 ;  /* 0x00000004ffa87807 */ /* 0x000fc40000800000 */
[----:B-1----:R-:W-:Y:S02]  /*71b0*/  SEL R143, RZ, 0x4, P3 ;  /* 0x00000004ff8f7807 */ /* 0x002fe40001800000 */
[----:B------:R-:W-:Y:S02]  /*71c0*/  IADD3 R142, P1, R12, R140, RZ ;  /* 0x0000008c0c8e7210 */ /* 0x000fe40007f3e0ff */
[----:B------:R-:W-:Y:S02]  /*71d0*/  SEL R168, R168, RZ, P4 ;  /* 0x000000ffa8a87207 */ /* 0x000fe40002000000 */
[----:B------:R-:W-:Y:S01]  /*71e0*/  SEL R169, R143, RZ, P5 ;  /* 0x000000ff8fa97207 */ /* 0x000fe20002800000 */
[----:B------:R-:W-:Y:S01]  /*71f0*/  IMAD.X R143, R141, 0x1, R17, P1 ;  /* 0x000000018d8f7824 */ /* 0x000fe200008e0611 */
[----:B------:R-:W-:Y:S02]  /*7200*/  ISETP.NE.U32.AND P3, PT, R168, RZ, PT ;  /* 0x000000ffa800720c */ /* 0x000fe40003f65070 */
[----:B------:R-:W-:Y:S01]  /*7210*/  ISETP.NE.U32.AND P1, PT, R169, RZ, PT ;  /* 0x000000ffa900720c */ /* 0x000fe20003f25070 */
[----:B------:R-:W-:Y:S01]  /*7220*/  VIADD R169, R170, UR5 ;  /* 0x00000005aaa97c36 */ /* 0x000fe20008000000 */
[----:B------:R1:W-:Y:S01]  /*7230*/  LDGSTS.E [R167+0x8], desc[UR18][R142.64], P2 ;  /* 0x000080008ea77fae */ /* 0x0003e20009121852 */
[----:B------:R-:W-:-:S02]  /*7240*/  ISETP.GE.AND P2, PT, R248, UR12, PT ;  /* 0x0000000cf8007c0c */ /* 0x000fc4000bf46270 */
[----:B------:R-:W-:Y:S02]  /*7250*/  PLOP3.LUT P5, PT, PT, PT, UP1, 0x40, 0x0 ;  /* 0x000000000000781c */ /* 0x000fe40003fae818 */
[----:B--2---:R-:W-:Y:S02]  /*7260*/  SEL R144, RZ, 0x4, P2 ;  /* 0x00000004ff907807 */ /* 0x004fe40001000000 */
[----:B------:R-:W-:Y:S02]  /*7270*/  ISETP.GE.AND P4, PT, R247, UR12, PT ;  /* 0x0000000cf7007c0c */ /* 0x000fe4000bf86270 */
[----:B------:R-:W-:Y:S02]  /*7280*/  SEL R144, R144, RZ, P5 ;  /* 0x000000ff90907207 */ /* 0x000fe40002800000 */
[----:B------:R-:W-:Y:S01]  /*7290*/  SEL R145, RZ, 0x4, P4 ;  /* 0x00000004ff917807 */ /* 0x000fe20002000000 */
[----:B-1----:R-:W-:Y:S01]  /*72a0*/  IMAD.WIDE R142, R56, 0x4, R140 ;  /* 0x00000004388e7825 */ /* 0x002fe200078e028c */
[----:B------:R-:W-:-:S02]  /*72b0*/  ISETP.NE.U32.AND P2, PT, R144, RZ, PT ;  /* 0x000000ff9000720c */ /* 0x000fc40003f45070 */
[----:B------:R-:W-:Y:S02]  /*72c0*/  SEL R145, R145, RZ, P6 ;  /* 0x000000ff91917207 */ /* 0x000fe40003000000 */
[----:B------:R1:W-:Y:S01]  /*72d0*/  LDGSTS.E [R167+0x2000], desc[UR18][R142.64], P3 ;  /* 0x020000008ea77fae */ /* 0x0003e20009921852 */
[----:B------:R-:W-:Y:S02]  /*72e0*/  ISETP.GE.AND P5, PT, R235, UR12, PT ;  /* 0x0000000ceb007c0c */ /* 0x000fe4000bfa6270 */
[----:B------:R-:W-:Y:S02]  /*72f0*/  ISETP.NE.U32.AND P3, PT, R145, RZ, PT ;  /* 0x000000ff9100720c */ /* 0x000fe40003f65070 */
[----:B------:R-:W-:Y:S02]  /*7300*/  PLOP3.LUT P4, PT, PT, PT, UP1, 0x40, 0x0 ;  /* 0x000000000000781c */ /* 0x000fe40003f8e818 */
[----:B------:R-:W-:Y:S02]  /*7310*/  SEL R144, RZ, 0x4, P5 ;  /* 0x00000004ff907807 */ /* 0x000fe40002800000 */
[----:B------:R-:W-:-:S02]  /*7320*/  PLOP3.LUT P5, PT, PT, PT, UP1, 0x40, 0x0 ;  /* 0x000000000000781c */ /* 0x000fc40003fae818 */
[----:B------:R-:W-:Y:S01]  /*7330*/  SEL R144, R144, RZ, P4 ;  /* 0x000000ff90907207 */ /* 0x000fe20002000000 */
[----:B-1----:R-:W-:Y:S01]  /*7340*/  IMAD.WIDE R142, R23, 0x4, R140 ;  /* 0x00000004178e7825 */ /* 0x002fe200078e028c */
[----:B------:R-:W-:Y:S02]  /*7350*/  ISETP.GE.AND P4, PT, R246, UR12, PT ;  /* 0x0000000cf6007c0c */ /* 0x000fe4000bf86270 */
[----:B------:R-:W-:Y:S02]  /*7360*/  LOP3.LUT R168, R2, 0x1c, RZ, 0xfc, !PT ;  /* 0x0000001c02a87812 */ /* 0x000fe400078efcff */
[----:B------:R1:W-:Y:S01]  /*7370*/  LDGSTS.E [R167+0x2008], desc[UR18][R142.64], P1 ;  /* 0x020080008ea77fae */ /* 0x0003e20008921852 */
[----:B------:R-:W-:Y:S02]  /*7380*/  ISETP.GE.AND P1, PT, R234, UR12, PT ;  /* 0x0000000cea007c0c */ /* 0x000fe4000bf26270 */
[----:B------:R-:W-:Y:S02]  /*7390*/  LOP3.LUT R170, R2, 0x3c, RZ, 0xfc, !PT ;  /* 0x0000003c02aa7812 */ /* 0x000fe400078efcff */
[----:B------:R-:W-:-:S02]  /*73a0*/  SEL R145, RZ, 0x4, P1 ;  /* 0x00000004ff917807 */ /* 0x000fc40000800000 */
[----:B------:R-:W-:Y:S02]  /*73b0*/  ISETP.NE.U32.AND P1, PT, R144, RZ, PT ;  /* 0x000000ff9000720c */ /* 0x000fe40003f25070 */
[----:B------:R-:W-:Y:S02]  /*73c0*/  SEL R145, R145, RZ, P5 ;  /* 0x000000ff91917207 */ /* 0x000fe40002800000 */
[----:B------:R-:W-:Y:S02]  /*73d0*/  PLOP3.LUT P5, PT, PT, PT, UP1, 0x40, 0x0 ;  /* 0x000000000000781c */ /* 0x000fe40003fae818 */
[----:B-1----:R-:W-:Y:S02]  /*73e0*/  IADD3 R142, P6, R13, R140, RZ ;  /* 0x0000008c0d8e7210 */ /* 0x002fe40007fde0ff */
[----:B------:R-:W-:Y:S02]  /*73f0*/  SEL R144, RZ, 0x4, P4 ;  /* 0x00000004ff907807 */ /* 0x000fe40002000000 */
[----:B------:R-:W-:Y:S01]  /*7400*/  PLOP3.LUT P4, PT, PT, PT, UP1, 0x40, 0x0 ;  /* 0x000000000000781c */ /* 0x000fe20003f8e818 */
[----:B------:R-:W-:Y:S01]  /*7410*/  IMAD.X R143, R141, 0x1, R18, P6 ;  /* 0x000000018d8f7824 */ /* 0x000fe200030e0612 */
[----:B------:R-:W-:-:S02]  /*7420*/  SEL R144, R144, RZ, P5 ;  /* 0x000000ff90907207 */ /* 0x000fc40002800000 */
[----:B------:R-:W-:Y:S02]  /*7430*/  ISETP.GE.AND P5, PT, R233, UR12, PT ;  /* 0x0000000ce9007c0c */ /* 0x000fe4000bfa6270 */
[----:B------:R1:W-:Y:S01]  /*7440*/  LDGSTS.E [R169], desc[UR18][R142.64], P2 ;  /* 0x000000008ea97fae */ /* 0x0003e20009121852 */
[----:B------:R-:W-:Y:S02]  /*7450*/  ISETP.NE.U32.AND P2, PT, R145, RZ, PT ;  /* 0x000000ff9100720c */ /* 0x000fe40003f45070 */
[----:B------:R-:W-:Y:S02]  /*7460*/  PLOP3.LUT P6, PT, PT, PT, UP1, 0x40, 0x0 ;  /* 0x000000000000781c */ /* 0x000fe40003fce818 */
[----:B------:R-:W-:Y:S02]  /*7470*/  LOP3.LUT R167, R14, 0x60, RZ, 0x3c, !PT ;  /* 0x000000600ea77812 */ /* 0x000fe400078e3cff */
[----:B---3--:R-:W-:-:S03]  /*7480*/  LEA.HI R171, R171, 0x1e, RZ, 0x1a ;  /* 0x0000001eabab7811 */ /* 0x008fc600078fd0ff */
[----:B------:R-:W-:Y:S02]  /*7490*/  VIADD R167, R167, UR5 ;  /* 0x00000005a7a77c36 */ /* 0x000fe40008000000 */
[----:B-1----:R-:W-:-:S05]  /*74a0*/  IMAD.WIDE R142, R67, 0x4, R140 ;  /* 0x00000004438e7825 */ /* 0x002fca00078e028c */
[----:B------:R1:W-:Y:S01]  /*74b0*/  LDGSTS.E [R169+0x8], desc[UR18][R142.64], P3 ;  /* 0x000080008ea97fae */ /* 0x0003e20009921852 */
[----:B------:R-:W-:-:S04]  /*74c0*/  ISETP.GE.AND P3, PT, R245, UR12, PT ;  /* 0x0000000cf5007c0c */ /* 0x000fc8000bf66270 */
[----:B------:R-:W-:Y:S02]  /*74d0*/  SEL R145, RZ, 0x4, P3 ;  /* 0x00000004ff917807 */ /* 0x000fe40001800000 */
[----:B------:R-:W-:Y:S02]  /*74e0*/  ISETP.NE.U32.AND P3, PT, R144, RZ, PT ;  /* 0x000000ff9000720c */ /* 0x000fe40003f65070 */
[----:B------:R-:W-:Y:S02]  /*74f0*/  SEL R144, RZ, 0x4, P5 ;  /* 0x00000004ff907807 */ /* 0x000fe40002800000 */
[----:B------:R-:W-:Y:S01]  /*7500*/  SEL R145, R145, RZ, P6 ;  /* 0x000000ff91917207 */ /* 0x000fe20003000000 */
[----:B-1----:R-:W-:Y:S01]  /*7510*/  IMAD.WIDE R142, R146, 0x4, R140 ;  /* 0x00000004928e7825 */ /* 0x002fe200078e028c */
[----:B------:R-:W-:Y:S02]  /*7520*/  SEL R144, R144, RZ, P4 ;  /* 0x000000ff90907207 */ /* 0x000fe40002000000 */
[----:B------:R-:W-:-:S02]  /*7530*/  PLOP3.LUT P6, PT, PT, PT, UP1, 0x40, 0x0 ;  /* 0x000000000000781c */ /* 0x000fc40003fce818 */
[----:B------:R1:W-:Y:S01]  /*7540*/  LDGSTS.E [R169+0x2000], desc[UR18][R142.64], P1 ;  /* 0x020000008ea97fae */ /* 0x0003e20008921852 */
[----:B------:R-:W-:Y:S02]  /*7550*/  ISETP.GE.AND P1, PT, R232, UR12, PT ;  /* 0x0000000ce8007c0c */ /* 0x000fe4000bf26270 */
[----:B------:R-:W-:Y:S02]  /*7560*/  ISETP.NE.U32.AND P4, PT, R144, RZ, PT ;  /* 0x000000ff9000720c */ /* 0x000fe40003f85070 */
[----:B------:R-:W-:Y:S02]  /*7570*/  SEL R144, RZ, 0x4, P1 ;  /* 0x00000004ff907807 */ /* 0x000fe40000800000 */
[----:B------:R-:W-:Y:S02]  /*7580*/  ISETP.NE.U32.AND P5, PT, R145, RZ, PT ;  /* 0x000000ff9100720c */ /* 0x000fe40003fa5070 */
[----:B------:R-:W-:Y:S01]  /*7590*/  SEL R144, R144, RZ, P6 ;  /* 0x000000ff90907207 */ /* 0x000fe20003000000 */
[----:B-1----:R-:W-:-:S03]  /*75a0*/  IMAD.WIDE R142, R147, 0x4, R140 ;  /* 0x00000004938e7825 */ /* 0x002fc600078e028c */
[----:B------:R-:W-:Y:S01]  /*75b0*/  ISETP.NE.U32.AND P1, PT, R144, RZ, PT ;  /* 0x000000ff9000720c */ /* 0x000fe20003f25070 */
[----:B------:R-:W-:Y:S01]  /*75c0*/  IMAD.WIDE R144, R148, 0x4, R140 ;  /* 0x0000000494907825 */ /* 0x000fe200078e028c */
[----:B------:R1:W-:Y:S01]  /*75d0*/  LDGSTS.E [R169+0x2008], desc[UR18][R142.64], P2 ;  /* 0x020080008ea97fae */ /* 0x0003e20009121852 */
[----:B------:R-:W-:-:S04]  /*75e0*/  ISETP.GE.AND P2, PT, R168, UR12, PT ;  /* 0x0000000ca8007c0c */ /* 0x000fc8000bf46270 */
[----:B------:R-:W-:Y:S02]  /*75f0*/  SEL R168, RZ, 0x4, P2 ;  /* 0x00000004ffa87807 */ /* 0x000fe40001000000 */
[----:B------:R-:W-:Y:S02]  /*7600*/  ISETP.GE.AND P2, PT, R171, UR12, PT ;  /* 0x0000000cab007c0c */ /* 0x000fe4000bf46270 */
[----:B------:R-:W2:Y:S01]  /*7610*/  S2R R171, SR_TID.X ;  /* 0x0000000000ab7919 */ /* 0x000ea20000002100 */
[----:B-1----:R-:W-:-:S05]  /*7620*/  IMAD.WIDE R142, R66, 0x4, R140 ;  /* 0x00000004428e7825 */ /* 0x002fca00078e028c */
[----:B------:R1:W-:Y:S01]  /*7630*/  LDGSTS.E [R167], desc[UR18][R142.64], P3 ;  /* 0x000000008ea77fae */ /* 0x0003e20009921852 */
[----:B------:R-:W-:-:S04]  /*7640*/  PLOP3.LUT P3, PT, PT, PT, UP1, 0x40, 0x0 ;  /* 0x000000000000781c */ /* 0x000fc80003f6e818 */
[----:B------:R-:W-:-:S04]  /*7650*/  SEL R168, R168, RZ, P3 ;  /* 0x000000ffa8a87207 */ /* 0x000fc80001800000 */
[----:B------:R-:W-:Y:S02]  /*7660*/  ISETP.NE.U32.AND P3, PT, R168, RZ, PT ;  /* 0x000000ffa800720c */ /* 0x000fe40003f65070 */
[----:B------:R-:W-:Y:S01]  /*7670*/  SEL R168, RZ, 0x4, P2 ;  /* 0x00000004ffa87807 */ /* 0x000fe20001000000 */
[----:B-1----:R-:W-:-:S05]  /*7680*/  IMAD.WIDE R142, R65, 0x4, R140 ;  /* 0x00000004418e7825 */ /* 0x002fca00078e028c */
[----:B------:R1:W-:Y:S01]  /*7690*/  LDGSTS.E [R167+0x8], desc[UR18][R142.64], P5 ;  /* 0x000080008ea77fae */ /* 0x0003e2000a921852 */
[----:B------:R-:W-:-:S03]  /*76a0*/  PLOP3.LUT P5, PT, PT, PT, UP1, 0x40, 0x0 ;  /* 0x000000000000781c */ /* 0x000fc60003fae818 */
[----:B------:R3:W-:Y:S01]  /*76b0*/  LDGSTS.E [R167+0x2000], desc[UR18][R144.64], P4 ;  /* 0x0200000090a77fae */ /* 0x0007e2000a121852 */
[----:B------:R-:W-:Y:S02]  /*76c0*/  PLOP3.LUT P4, PT, PT, PT, UP1, 0x40, 0x0 ;  /* 0x000000000000781c */ /* 0x000fe40003f8e818 */
[----:B--2---:R-:W-:Y:S02]  /*76d0*/  LEA.HI R171, R171, 0x3e, RZ, 0x1a ;  /* 0x0000003eabab7811 */ /* 0x004fe400078fd0ff */
[----:B------:R-:W-:Y:S02]  /*76e0*/  SEL R168, R168, RZ, P4 ;  /* 0x000000ffa8a87207 */ /* 0x000fe40002000000 */
[----:B------:R-:W-:Y:S01]  /*76f0*/  PLOP3.LUT P4, PT, PT, PT, UP1, 0x40, 0x0 ;  /* 0x000000000000781c */ /* 0x000fe20003f8e818 */
[----:B-1----:R-:W-:-:S05]  /*7700*/  IMAD.WIDE R142, R149, 0x4, R140 ;  /* 0x00000004958e7825 */ /* 0x002fca00078e028c */
[----:B------:R1:W-:Y:S01]  /*7710*/  LDGSTS.E [R167+0x2008], desc[UR18][R142.64], P1 ;  /* 0x020080008ea77fae */ /* 0x0003e20008921852 */
[----:B------:R-:W-:Y:S02]  /*7720*/  ISETP.GE.AND P1, PT, R170, UR12, PT ;  /* 0x0000000caa007c0c */ /* 0x000fe4000bf26270 */
[----:B------:R-:W-:Y:S02]  /*7730*/  LOP3.LUT R170, R14, 0x70, RZ, 0x3c, !PT ;  /* 0x000000700eaa7812 */ /* 0x000fe400078e3cff */
[----:B------:R-:W-:Y:S02]  /*7740*/  SEL R169, RZ, 0x4, P1 ;  /* 0x00000004ffa97807 */ /* 0x000fe40000800000 */
[----:B------:R-:W-:Y:S02]  /*7750*/  ISETP.NE.U32.AND P1, PT, R168, RZ, PT ;  /* 0x000000ffa800720c */ /* 0x000fe40003f25070 */
[----:B---3--:R-:W-:Y:S01]  /*7760*/  SEL R144, R169, RZ, P5 ;  /* 0x000000ffa9907207 */ /* 0x008fe20002800000 */
[----:B------:R-:W-:Y:S01]  /*7770*/  VIADD R169, R170, UR5 ;  /* 0x00000005aaa97c36 */ /* 0x000fe20008000000 */
[----:B------:R-:W-:Y:S01]  /*7780*/  ISETP.GE.AND P5, PT, R171, UR12, PT ;  /* 0x0000000cab007c0c */ /* 0x000fe2000bfa6270 */
[----:B------:R-:W2:Y:S01]  /*7790*/  S2R R170, SR_TID.X ;  /* 0x0000000000aa7919 */ /* 0x000ea20000002100 */
[----:B-1----:R-:W-:Y:S01]  /*77a0*/  IMAD.WIDE R142, R64, 0x4, R140 ;  /* 0x00000004408e7825 */ /* 0x002fe200078e028c */
[----:B------:R-:W-:-:S02]  /*77b0*/  ISETP.NE.U32.AND P2, PT, R144, RZ, PT ;  /* 0x000000ff9000720c */ /* 0x000fc40003f45070 */
[----:B------:R-:W-:Y:S01]  /*77c0*/  SEL R144, RZ, 0x4, P5 ;  /* 0x00000004ff907807 */ /* 0x000fe20002800000 */
[----:B------:R-:W-:Y:S01]  /*77d0*/  VIADD R167, R0, UR5 ;  /* 0x0000000500a77c36 */ /* 0x000fe20008000000 */
[----:B------:R1:W-:Y:S01]  /*77e0*/  LDGSTS.E [R169], desc[UR18][R142.64], P3 ;  /* 0x000000008ea97fae */ /* 0x0003e20009921852 */
[----:B------:R-:W-:Y:S02]  /*77f0*/  PLOP3.LUT P3, PT, PT, PT, UP1, 0x40, 0x0 ;  /* 0x000000000000781c */ /* 0x000fe40003f6e818 */
[----:B------:R-:W-:Y:S02]  /*7800*/  SEL R144, R144, RZ, P4 ;  /* 0x000000ff90907207 */ /* 0x000fe40002000000 */
[----:B------:R-:W-:Y:S02]  /*7810*/  LOP3.LUT R168, R0, 0x20, RZ, 0x3c, !PT ;  /* 0x0000002000a87812 */ /* 0x000fe400078e3cff */
[----:B------:R-:W-:Y:S02]  /*7820*/  ISETP.NE.U32.AND P4, PT, R144, RZ, PT ;  /* 0x000000ff9000720c */ /* 0x000fe40003f85070 */
[----:B-1----:R-:W-:-:S05]  /*7830*/  IADD3 R142, P5, R153, R140, RZ ;  /* 0x0000008c998e7210 */ /* 0x002fca0007fbe0ff */
[----:B------:R-:W-:Y:S01]  /*7840*/  IMAD.X R143, R141, 0x1, R19, P5 ;  /* 0x000000018d8f7824 */ /* 0x000fe200028e0613 */
[----:B------:R-:W-:-:S04]  /*7850*/  IADD3 R144, P5, R151, R140, RZ ;  /* 0x0000008c97907210 */ /* 0x000fc80007fbe0ff */
[----:B------:R1:W-:Y:S01]  /*7860*/  LDGSTS.E [R169+0x8], desc[UR18][R142.64], P1 ;  /* 0x000080008ea97fae */ /* 0x0003e20008921852 */
[----:B--2---:R-:W-:-:S04]  /*7870*/  LOP3.LUT R170, R170, 0x3f, RZ, 0xc0, !PT ;  /* 0x0000003faaaa7812 */ /* 0x004fc800078ec0ff */
[----:B------:R-:W-:Y:S01]  /*7880*/  ISETP.GE.AND P6, PT, R170, UR12, PT ;  /* 0x0000000caa007c0c */ /* 0x000fe2000bfc6270 */
[----:B------:R-:W-:-:S03]  /*7890*/  UIADD3 UR12, UR12, -0x40, URZ ;  /* 0xffffffc00c0c7890 */ /* 0x000fc6000fffe03f */
[----:B------:R-:W-:Y:S01]  /*78a0*/  SEL R145, RZ, 0x4, P6 ;  /* 0x00000004ff917807 */ /* 0x000fe20003000000 */
[----:B-1----:R-:W-:-:S03]  /*78b0*/  IMAD.WIDE R142, R150, 0x4, R140 ;  /* 0x00000004968e7825 */ /* 0x002fc600078e028c */
[----:B------:R-:W-:Y:S02]  /*78c0*/  SEL R145, R145, RZ, P3 ;  /* 0x000000ff91917207 */ /* 0x000fe40001800000 */
[----:B------:R1:W-:Y:S02]  /*78d0*/  LDGSTS.E [R169+0x2000], desc[UR18][R142.64], P2 ;  /* 0x020000008ea97fae */ /* 0x0003e40009121852 */
[----:B------:R-:W-:Y:S01]  /*78e0*/  ISETP.NE.U32.AND P3, PT, R145, RZ, PT ;  /* 0x000000ff9100720c */ /* 0x000fe20003f65070 */
[----:B------:R-:W-:-:S05]  /*78f0*/  IMAD.X R145, R141, 0x1, R21, P5 ;  /* 0x000000018d917824 */ /* 0x000fca00028e0615 */
[----:B------:R2:W-:Y:S01]  /*7900*/  LDGSTS.E [R169+0x2008], desc[UR18][R144.64], P4 ;  /* 0x0200800090a97fae */ /* 0x0005e2000a121852 */
[----:B-1----:R-:W-:-:S03]  /*7910*/  IADD3 R142, P1, R10, R123, RZ ;  /* 0x0000007b0a8e7210 */ /* 0x002fc60007f3e0ff */
[----:B------:R-:W0:Y:S02]  /*7920*/  LDGDEPBAR ;  /* 0x00000000000079af */ /* 0x000e240000000000 */
[----:B------:R-:W-:Y:S01]  /*7930*/  IMAD.X R143, R130, 0x1, R22, P1 ;  /* 0x00000001828f7824 */ /* 0x000fe200008e0616 */
[----:B--2---:R-:W-:Y:S01]  /*7940*/  IADD3 R144, P2, R10, R115, RZ ;  /* 0x000000730a907210 */ /* 0x004fe20007f5e0ff */
[----:B------:R-:W-:-:S03]  /*7950*/  VIADD R169, R168, UR5 ;  /* 0x00000005a8a97c36 */ /* 0x000fc60008000000 */
[----:B------:R1:W-:Y:S01]  /*7960*/  LDGSTS.E [R167+0xc000], desc[UR18][R142.64], P3 ;  /* 0x0c0000008ea77fae */ /* 0x0003e20009921852 */
[----:B------:R-:W-:Y:S01]  /*7970*/  LOP3.LUT R168, R0, 0x40, RZ, 0x3c, !PT ;  /* 0x0000004000a87812 */ /* 0x000fe200078e3cff */
[----:B------:R-:W-:-:S05]  /*7980*/  IMAD.X R145, R125, 0x1, R22, P2 ;  /* 0x000000017d917824 */ /* 0x000fca00010e0616 */
[----:B------:R2:W-:Y:S01]  /*7990*/  LDGSTS.E [R167+0xc400], desc[UR18][R144.64], P3 ;  /* 0x0c40000090a77fae */ /* 0x0005e20009921852 */
[----:B-1----:R-:W-:-:S05]  /*79a0*/  IADD3 R142, P1, R10, R107, RZ ;  /* 0x0000006b0a8e7210 */ /* 0x002fca0007f3e0ff */
[----:B------:R-:W-:Y:S01]  /*79b0*/  IMAD.X R143, R120, 0x1, R22, P1 ;  /* 0x00000001788f7824 */ /* 0x000fe200008e0616 */
[----:B--2---:R-:W-:-:S04]  /*79c0*/  IADD3 R144, P2, R10, R99, RZ ;  /* 0x000000630a907210 */ /* 0x004fc80007f5e0ff */
[----:B------:R1:W-:Y:S01]  /*79d0*/  LDGSTS.E [R167+0xc800], desc[UR18][R142.64], P3 ;  /* 0x0c8000008ea77fae */ /* 0x0003e20009921852 */
        /* <DEDUP_REMOVED lines=38> */
[----:B------:R-:W-:Y:S01]  /*7c40*/  IADD3 R69, P5, R69, UR21, RZ ;  /* 0x0000001545457c10 */ /* 0x000fe2000ffbe0ff */
[----:B------:R-:W-:-:S03]  /*7c50*/  IMAD.X R145, R78, 0x1, R22, P2 ;  /* 0x000000014e917824 */ /* 0x000fc600010e0616 */
[----:B------:R-:W-:Y:S02]  /*7c60*/  IADD3.X R78, R78, UR14, RZ, P5, !PT ;  /* 0x0000000e4e4e7c10 */ /* 0x000fe4000affe4ff */
[----:B------:R2:W-:Y:S01]  /*7c70*/  LDGSTS.E [R169+0xdd00], desc[UR18][R144.64], P3 ;  /* 0x0dd0000090a97fae */ /* 0x0005e20009921852 */
[----:B-1----:R-:W-:-:S05]  /*7c80*/  IADD3 R142, P1, R10, R119, RZ ;  /* 0x000000770a8e7210 */ /* 0x002fca0007f3e0ff */
[----:B------:R-:W-:Y:S01]  /*7c90*/  IMAD.X R143, R128, 0x1, R22, P1 ;  /* 0x00000001808f7824 */ /* 0x000fe200008e0616 */
[----:B--2---:R-:W-:Y:S01]  /*7ca0*/  IADD3 R144, P2, R10, R111, RZ ;  /* 0x0000006f0a907210 */ /* 0x004fe20007f5e0ff */
[----:B------:R-:W-:-:S03]  /*7cb0*/  VIADD R169, R168, UR5 ;  /* 0x00000005a8a97c36 */ /* 0x000fc60008000000 */
        /* <DEDUP_REMOVED lines=22> */
[----:B------:R-:W-:Y:S01]  /*7e20*/  IADD3 R75, P6, R75, UR21, RZ ;  /* 0x000000154b4b7c10 */ /* 0x000fe2000ffde0ff */
[----:B------:R2:W-:Y:S03]  /*7e30*/  LDGSTS.E [R167+0xde00], desc[UR18][R144.64], P3 ;  /* 0x0de0000090a77fae */ /* 0x0005e60009921852 */
[----:B------:R-:W-:Y:S02]  /*7e40*/  IADD3.X R88, R88, UR14, RZ, P6, !PT ;  /* 0x0000000e58587c10 */ /* 0x000fe4000b7fe4ff */
[----:B-1----:R-:W-:Y:S02]  /*7e50*/  IADD3 R142, P1, R10, R117, RZ ;  /* 0x000000750a8e7210 */ /* 0x002fe40007f3e0ff */
[----:B------:R-:W-:-:S03]  /*7e60*/  IADD3 R87, P6, R87, UR21, RZ ;  /* 0x0000001557577c10 */ /* 0x000fc6000ffde0ff */
[--C-:B------:R-:W-:Y:S01]  /*7e70*/  IMAD.X R143, R127, 0x1, R22.reuse, P1 ;  /* 0x000000017f8f7824 */ /* 0x100fe200008e0616 */
[----:B------:R-:W-:Y:S02]  /*7e80*/  IADD3.X R100, R100, UR14, RZ, P6, !PT ;  /* 0x0000000e64647c10 */ /* 0x000fe4000b7fe4ff */
[----:B--2---:R-:W-:Y:S02]  /*7e90*/  IADD3 R144, P1, R10, R109, RZ ;  /* 0x0000006d0a907210 */ /* 0x004fe40007f3e0ff */
[----:B------:R1:W-:Y:S01]  /*7ea0*/  LDGSTS.E [R169+0xc300], desc[UR18][R142.64], P3 ;  /* 0x0c3000008ea97fae */ /* 0x0003e20009921852 */
[----:B------:R-:W-:Y:S02]  /*7eb0*/  IADD3 R99, P6, R99, UR21, RZ ;  /* 0x0000001563637c10 */ /* 0x000fe4000ffde0ff */
[----:B------:R-:W-:Y:S02]  /*7ec0*/  IMAD.X R145, R122, 0x1, R22, P1 ;  /* 0x000000017a917824 */ /* 0x000fe400008e0616 */
[----:B------:R-:W-:-:S02]  /*7ed0*/  IADD3.X R112, R112, UR14, RZ, P6, !PT ;  /* 0x0000000e70707c10 */ /* 0x000fc4000b7fe4ff */
        /* <DEDUP_REMOVED lines=8> */
[----:B------:R1:W-:Y:S03]  /*7f60*/  LDGSTS.E [R169+0xcb00], desc[UR18][R142.64], P3 ;  /* 0x0cb000008ea97fae */ /* 0x0003e60009921852 */
        /* <DEDUP_REMOVED lines=15> */
[----:B------:R-:W-:Y:S02]  /*8060*/  LEA R231, P2, R231, R140, 0x2 ;  /* 0x0000008ce7e77211 */ /* 0x000fe400078410ff */
[----:B--2---:R-:W-:Y:S02]  /*8070*/  IADD3 R144, P1, R10, R132, RZ ;  /* 0x000000840a907210 */ /* 0x004fe40007f3e0ff */
[----:B------:R-:W-:Y:S01]  /*8080*/  IADD3 R132, P4, R132, UR21, RZ ;  /* 0x0000001584847c10 */ /* 0x000fe2000ff9e0ff */
[----:B------:R1:W-:Y:S01]  /*8090*/  LDGSTS.E [R169+0xdb00], desc[UR18][R142.64], P3 ;  /* 0x0db000008ea97fae */ /* 0x0003e20009921852 */
[----:B------:R-:W-:Y:S01]  /*80a0*/  IADD3.X R168, R141, UR16, RZ, P2, !PT ;  /* 0x000000108da87c10 */ /* 0x000fe200097fe4ff */
[C---:B------:R-:W-:Y:S01]  /*80b0*/  IMAD.X R145, R74.reuse, 0x1, R22, P1 ;  /* 0x000000014a917824 */ /* 0x040fe200008e0616 */
[----:B------:R-:W-:Y:S02]  /*80c0*/  IADD3.X R74, R74, UR14, RZ, P4, !PT ;  /* 0x0000000e4a4a7c10 */ /* 0x000fe4000a7fe4ff */
[----:B------:R-:W-:-:S02]  /*80d0*/  IADD3 R71, P2, R71, UR21, RZ ;  /* 0x0000001547477c10 */ /* 0x000fc4000ff5e0ff */
[----:B------:R1:W-:Y:S01]  /*80e0*/  LDGSTS.E [R169+0xdf00], desc[UR18][R144.64], P3 ;  /* 0x0df0000090a97fae */ /* 0x0003e20009921852 */
[----:B------:R-:W-:Y:S02]  /*80f0*/  IADD3 R70, P3, R70, UR21, RZ ;  /* 0x0000001546467c10 */ /* 0x000fe4000ff7e0ff */
[----:B------:R-:W-:Y:S01]  /*8100*/  IADD3 R72, P1, R72, UR21, RZ ;  /* 0x0000001548487c10 */ /* 0x000fe2000ff3e0ff */
[----:B------:R-:W0:Y:S01]  /*8110*/  LDGDEPBAR ;  /* 0x00000000000079af */ /* 0x000e220000000000 */
[----:B------:R-:W-:Y:S02]  /*8120*/  IADD3 R73, P4, R73, UR21, RZ ;  /* 0x0000001549497c10 */ /* 0x000fe4000ff9e0ff */
[----:B------:R-:W-:Y:S02]  /*8130*/  IADD3.X R80, R80, UR14, RZ, P3, !PT ;  /* 0x0000000e50507c10 */ /* 0x000fe40009ffe4ff */
[----:B------:R-:W-:Y:S02]  /*8140*/  IADD3.X R82, R82, UR14, RZ, P2, !PT ;  /* 0x0000000e52527c10 */ /* 0x000fe400097fe4ff */
[----:B------:R-:W-:-:S02]  /*8150*/  IADD3.X R84, R84, UR14, RZ, P1, !PT ;  /* 0x0000000e54547c10 */ /* 0x000fc40008ffe4ff */
[----:B------:R-:W-:Y:S02]  /*8160*/  IADD3.X R86, R86, UR14, RZ, P4, !PT ;  /* 0x0000000e56567c10 */ /* 0x000fe4000a7fe4ff */
[----:B------:R-:W-:Y:S02]  /*8170*/  IADD3 R79, P3, R79, UR21, RZ ;  /* 0x000000154f4f7c10 */ /* 0x000fe4000ff7e0ff */
[----:B------:R-:W-:Y:S02]  /*8180*/  IADD3 R81, P2, R81, UR21, RZ ;  /* 0x0000001551517c10 */ /* 0x000fe4000ff5e0ff */
[----:B------:R-:W-:Y:S02]  /*8190*/  IADD3 R83, P1, R83, UR21, RZ ;  /* 0x0000001553537c10 */ /* 0x000fe4000ff3e0ff */
[----:B------:R-:W-:Y:S02]  /*81a0*/  IADD3 R85, P4, R85, UR21, RZ ;  /* 0x0000001555557c10 */ /* 0x000fe4000ff9e0ff */
[----:B------:R-:W-:-:S02]  /*81b0*/  IADD3.X R114, R114, UR14, RZ, P5, !PT ;  /* 0x0000000e72727c10 */ /* 0x000fc4000affe4ff */
[----:B------:R-:W-:Y:S02]  /*81c0*/  IADD3 R113, P5, R113, UR21, RZ ;  /* 0x0000001571717c10 */ /* 0x000fe4000ffbe0ff */
[----:B------:R-:W-:Y:S02]  /*81d0*/  IADD3.X R92, R92, UR14, RZ, P3, !PT ;  /* 0x0000000e5c5c7c10 */ /* 0x000fe40009ffe4ff */
[----:B------:R-:W-:Y:S02]  /*81e0*/  IADD3.X R94, R94, UR14, RZ, P2, !PT ;  /* 0x0000000e5e5e7c10 */ /* 0x000fe400097fe4ff */
[----:B------:R-:W-:Y:S02]  /*81f0*/  IADD3.X R96, R96, UR14, RZ, P1, !PT ;  /* 0x0000000e60607c10 */ /* 0x000fe40008ffe4ff */
[----:B------:R-:W-:Y:S02]  /*8200*/  IADD3.X R98, R98, UR14, RZ, P4, !PT ;  /* 0x0000000e62627c10 */ /* 0x000fe4000a7fe4ff */
[----:B------:R-:W-:-:S02]  /*8210*/  IADD3 R91, P3, R91, UR21, RZ ;  /* 0x000000155b5b7c10 */ /* 0x000fc4000ff7e0ff */
[----:B------:R-:W-:Y:S02]  /*8220*/  IADD3 R93, P2, R93, UR21, RZ ;  /* 0x000000155d5d7c10 */ /* 0x000fe4000ff5e0ff */
[----:B------:R-:W-:Y:S02]  /*8230*/  IADD3 R95, P1, R95, UR21, RZ ;  /* 0x000000155f5f7c10 */ /* 0x000fe4000ff3e0ff */
[----:B------:R-:W-:Y:S02]  /*8240*/  IADD3 R97, P4, R97, UR21, RZ ;  /* 0x0000001561617c10 */ /* 0x000fe4000ff9e0ff */
[----:B------:R-:W-:Y:S02]  /*8250*/  IADD3.X R126, R126, UR14, RZ, P5, !PT ;  /* 0x0000000e7e7e7c10 */ /* 0x000fe4000affe4ff */
[----:B------:R-:W-:Y:S02]  /*8260*/  PLOP3.LUT P5, PT, PT, PT, UP0, 0x80, 0x0 ;  /* 0x000000000000781c */ /* 0x000fe40003faf008 */
[----:B------:R-:W-:-:S02]  /*8270*/  IADD3.X R104, R104, UR14, RZ, P3, !PT ;  /* 0x0000000e68687c10 */ /* 0x000fc40009ffe4ff */
[----:B------:R-:W-:Y:S02]  /*8280*/  IADD3.X R106, R106, UR14, RZ, P2, !PT ;  /* 0x0000000e6a6a7c10 */ /* 0x000fe400097fe4ff */
[----:B------:R-:W-:Y:S02]  /*8290*/  IADD3.X R108, R108, UR14, RZ, P1, !PT ;  /* 0x0000000e6c6c7c10 */ /* 0x000fe40008ffe4ff */
[----:B------:R-:W-:Y:S02]  /*82a0*/  IADD3.X R110, R110, UR14, RZ, P4, !PT ;  /* 0x0000000e6e6e7c10 */ /* 0x000fe4000a7fe4ff */
        /* <DEDUP_REMOVED lines=13> */
[----:B------:R-:W-:Y:S02]  /*8380*/  IADD3.X R127, R127, UR14, RZ, P2, !PT ;  /* 0x0000000e7f7f7c10 */ /* 0x000fe400097fe4ff */
[----:B------:R-:W-:-:S02]  /*8390*/  IADD3.X R128, R128, UR14, RZ, P1, !PT ;  /* 0x0000000e80807c10 */ /* 0x000fc40008ffe4ff */
[----:B------:R-:W-:Y:S01]  /*83a0*/  IADD3.X R129, R129, UR14, RZ, P4, !PT ;  /* 0x0000000e81817c10 */ /* 0x000fe2000a7fe4ff */
[----:B-1----:R-:W-:Y:S06]  /*83b0*/  @P5 BRA `(.L_x_1) ;  /* 0xffffffe000245947 */ /* 0x002fec000383ffff */
.L_x_0:
[----:B------:R-:W1:Y:S01]  /*83c0*/  S2R R141, SR_TID.X ;  /* 0x00000000008d7919 */ /* 0x000e620000002100 */
[----:B------:R-:W-:Y:S02]  /*83d0*/  WARPGROUP.DEPBAR.LE gsb0, 0x0 ;  /* 0x00008000000079c5 */ /* 0x000fe40000010000 */
[----:B------:R-:W-:-:S04]  /*83e0*/  DEPBAR.LE SB0, 0x0 ;  /* 0x000080000000791a */ /* 0x000fc80000000000 */
[----:B------:R-:W2:Y:S01]  /*83f0*/  S2R R140, SR_TID.X ;  /* 0x00000000008c7919 */ /* 0x000ea20000002100 */
[----:B------:R-:W-:Y:S01]  /*8400*/  IADD3 R164, R164, UR7, R165 ;  /* 0x00000007a4a47c10 */ /* 0x000fe2000fffe0a5 */
[----:B------:R-:W-:Y:S01]  /*8410*/  ULDC UR4, c[0x0][0x244] ;  /* 0x0000910000047ab9 */ /* 0x000fe20000000800 */
[----:B------:R-:W-:Y:S01]  /*8420*/  LEA R166, R166, UR7, 0x5 ;  /* 0x00000007a6a67c11 */ /* 0x000fe2000f8e28ff */
[----:B------:R-:W-:Y:S01]  /*8430*/  IMAD R229, R229, UR4, RZ ;  /* 0x00000004e5e57c24 */ /* 0x000fe2000f8e02ff */
[----:B------:R-:W-:Y:S01]  /*8440*/  ULDC UR6, c[0x0][0x248] ;  /* 0x0000920000067ab9 */ /* 0x000fe20000000800 */
[----:B------:R-:W-:Y:S01]  /*8450*/  ULDC.64 UR4, c[0x0][0x220] ;  /* 0x0000880000047ab9 */ /* 0x000fe20000000a00 */
[----:B------:R-:W-:Y:S01]  /*8460*/  BAR.SYNC.DEFER_BLOCKING 0x0 ;  /* 0x0000000000007b1d */ /* 0x000fe20000010000 */
[CC--:B------:R-:W-:Y:S01]  /*8470*/  ISETP.LT.AND P1, PT, R228.reuse, R139.reuse, !P0 ;  /* 0x0000008be400720c */ /* 0x0c0fe20004721270 */
[----:B------:R-:W-:Y:S01]  /*8480*/  IMAD R228, R228, UR6, RZ ;  /* 0x00000006e4e47c24 */ /* 0x000fe2000f8e02ff */
[CC--:B------:R-:W-:Y:S01]  /*8490*/  ISETP.LT.AND P4, PT, R227.reuse, R139.reuse, !P0 ;  /* 0x0000008be300720c */ /* 0x0c0fe20004781270 */
[----:B------:R-:W-:Y:S01]  /*84a0*/  IMAD R227, R227, UR6, RZ ;  /* 0x00000006e3e37c24 */ /* 0x000fe2000f8e02ff */
[C---:B------:R-:W-:Y:S01]  /*84b0*/  ISETP.LT.AND P3, PT, R226.reuse, R139, !P0 ;  /* 0x0000008be200720c */ /* 0x040fe20004761270 */
[----:B------:R-:W-:-:S02]  /*84c0*/  IMAD R226, R226, UR6, RZ ;  /* 0x00000006e2e27c24 */ /* 0x000fc4000f8e02ff */
[----:B------:R-:W-:Y:S02]  /*84d0*/  IMAD R0, R161, UR6, RZ ;  /* 0x00000006a1007c24 */ /* 0x000fe4000f8e02ff */
[----:B-1----:R-:W-:-:S05]  /*84e0*/  IMAD.SHL.U32 R141, R141, 0x10, RZ ;  /* 0x000000108d8d7824 */ /* 0x002fca00078e00ff */
[----:B------:R-:W-:Y:S02]  /*84f0*/  LOP3.LUT R141, R141, 0x70, RZ, 0xc0, !PT ;  /* 0x000000708d8d7812 */ /* 0x000fe400078ec0ff */
[----:B--2---:R-:W-:-:S03]  /*8500*/  LOP3.LUT R140, R140, 0x3f, RZ, 0xc0, !PT ;  /* 0x0000003f8c8c7812 */ /* 0x004fc600078ec0ff */
[----:B------:R-:W-:Y:S02]  /*8510*/  IMAD.IADD R164, R141, 0x1, R164 ;  /* 0x000000018da47824 */ /* 0x000fe400078e02a4 */
[----:B------:R-:W-:-:S03]  /*8520*/  IMAD R166, R140, 0x10, R166 ;  /* 0x000000108ca67824 */ /* 0x000fc600078e02a6 */
[----:B------:R-:W-:Y:S01]  /*8530*/  STSM.16.M88.4 [R164], R24 ;  /* 0x00000018a4007844 */ /* 0x000fe20000000200 */
[----:B------:R-:W-:Y:S06]  /*8540*/  BAR.SYNC.DEFER_BLOCKING 0x0 ;  /* 0x0000000000007b1d */ /* 0x000fec0000010000 */
[----:B------:R-:W1:Y:S02]  /*8550*/  LDS.128 R60, [R166] ;  /* 0x00000000a63c7984 */ /* 0x000e640000000c00 */
[----:B------:R-:W-:Y:S06]  /*8560*/  BAR.SYNC.DEFER_BLOCKING 0x0 ;  /* 0x0000000000007b1d */ /* 0x000fec0000010000 */
[----:B------:R-:W-:Y:S02]  /*8570*/  STSM.16.M88.4 [R164], R28 ;  /* 0x0000001ca4007844 */ /* 0x000fe40000000200 */
[----:B------:R-:W-:Y:S06]  /*8580*/  BAR.SYNC.DEFER_BLOCKING 0x0 ;  /* 0x0000000000007b1d */ /* 0x000fec0000010000 */
[----:B------:R-:W2:Y:S02]  /*8590*/  LDS.128 R56, [R166] ;  /* 0x00000000a6387984 */ /* 0x000ea40000000c00 */
[----:B------:R-:W-:Y:S06]  /*85a0*/  BAR.SYNC.DEFER_BLOCKING 0x0 ;  /* 0x0000000000007b1d */ /* 0x000fec0000010000 */
[----:B------:R3:W-:Y:S02]  /*85b0*/  STSM.16.M88.4 [R164], R32 ;  /* 0x00000020a4007844 */ /* 0x0007e40000000200 */
[----:B------:R-:W-:Y:S01]  /*85c0*/  BAR.SYNC.DEFER_BLOCKING 0x0 ;  /* 0x0000000000007b1d */ /* 0x000fe20000010000 */
[----:B---3--:R-:W-:-:S04]  /*85d0*/  LEA R33, P2, R229, UR4, 0x2 ;  /* 0x00000004e5217c11 */ /* 0x008fc8000f8410ff */
[----:B------:R-:W-:Y:S02]  /*85e0*/  LEA.HI.X.SX32 R229, R229, UR5, 0x2, P2 ;  /* 0x00000005e5e57c11 */ /* 0x000fe400090f16ff */
[CC--:B------:R-:W-:Y:S02]  /*85f0*/  LEA R2, P2, R228.reuse, R33.reuse, 0x2 ;  /* 0x00000021e4027211 */ /* 0x0c0fe400078410ff */
[----:B------:R-:W-:Y:S02]  /*8600*/  LEA R24, P5, R227, R33, 0x2 ;  /* 0x00000021e3187211 */ /* 0x000fe400078a10ff */
[----:B------:R-:W-:Y:S01]  /*8610*/  LEA.HI.X.SX32 R3, R228, R229, 0x2, P2 ;  /* 0x000000e5e4037211 */ /* 0x000fe200010f16ff */
[----:B------:R-:W3:Y:S01]  /*8620*/  LDS.128 R20, [R166] ;  /* 0x00000000a6147984 */ /* 0x000ee20000000c00 */
[----:B------:R-:W-:Y:S01]  /*8630*/  BAR.SYNC.DEFER_BLOCKING 0x0 ;  /* 0x0000000000007b1d */ /* 0x000fe20000010000 */
[C---:B------:R-:W-:Y:S01]  /*8640*/  ISETP.LT.AND P2, PT, R225.reuse, R139, !P0 ;  /* 0x0000008be100720c */ /* 0x040fe20004741270 */
[----:B------:R-:W-:Y:S01]  /*8650*/  IMAD R225, R225, UR6, RZ ;  /* 0x00000006e1e17c24 */ /* 0x000fe2000f8e02ff */
[----:B------:R-:W-:-:S02]  /*8660*/  LEA.HI.X.SX32 R25, R227, R229, 0x2, P5 ;  /* 0x000000e5e3197211 */ /* 0x000fc400028f16ff */
[----:B------:R-:W-:-:S04]  /*8670*/  LEA R26, P5, R226, R33, 0x2 ;  /* 0x00000021e21a7211 */ /* 0x000fc800078a10ff */
[----:B------:R-:W-:Y:S02]  /*8680*/  LEA.HI.X.SX32 R27, R226, R229, 0x2, P5 ;  /* 0x000000e5e21b7211 */ /* 0x000fe400028f16ff */
[CC--:B------:R-:W-:Y:S01]  /*8690*/  ISETP.LT.AND P5, PT, R223.reuse, R139.reuse, !P0 ;  /* 0x0000008bdf00720c */ /* 0x0c0fe200047a1270 */
[----:B------:R-:W-:Y:S01]  /*86a0*/  IMAD R223, R223, UR6, RZ ;  /* 0x00000006dfdf7c24 */ /* 0x000fe2000f8e02ff */
[----:B------:R-:W-:Y:S01]  /*86b0*/  STSM.16.M88.4 [R164], R36 ;  /* 0x00000024a4007844 */ /* 0x000fe20000000200 */
[----:B------:R-:W-:Y:S06]  /*86c0*/  BAR.SYNC.DEFER_BLOCKING 0x0 ;  /* 0x0000000000007b1d */ /* 0x000fec0000010000 */
[----:B------:R-:W4:Y:S02]  /*86d0*/  LDS.128 R16, [R166] ;  /* 0x00000000a6107984 */ /* 0x000f240000000c00 */
[----:B------:R-:W-:Y:S06]  /*86e0*/  BAR.SYNC.DEFER_BLOCKING 0x0 ;  /* 0x0000000000007b1d */ /* 0x000fec0000010000 */
[----:B------:R-:W-:Y:S02]  /*86f0*/  STSM.16.M88.4 [R164], R40 ;  /* 0x00000028a4007844 */ /* 0x000fe40000000200 */
[----:B------:R-:W-:Y:S06]  /*8700*/  BAR.SYNC.DEFER_BLOCKING 0x0 ;  /* 0x0000000000007b1d */ /* 0x000fec0000010000 */
[----:B------:R-:W5:Y:S02]  /*8710*/  LDS.128 R4, [R166] ;  /* 0x00000000a6047984 */ /* 0x000f640000000c00 */
        /* <DEDUP_REMOVED lines=11> */
[----:B-1----:R1:W-:Y:S01]  /*87d0*/  @P1 STG.E desc[UR18][R2.64], R60 ;  /* 0x0000003c02001986 */ /* 0x0023e2000c101912 */
[C---:B------:R-:W-:Y:S01]  /*87e0*/  ISETP.LT.AND P1, PT, R224.reuse, R139, !P0 ;  /* 0x0000008be000720c */ /* 0x040fe20004721270 */
[----:B------:R-:W-:-:S02]  /*87f0*/  IMAD R224, R224, UR6, RZ ;  /* 0x00000006e0e07c24 */ /* 0x000fc4000f8e02ff */
[----:B------:R3:W-:Y:S01]  /*8800*/  @P4 STG.E desc[UR18][R24.64], R61 ;  /* 0x0000003d18004986 */ /* 0x0007e2000c101912 */
[----:B------:R-:W-:-:S03]  /*8810*/  LEA R28, P4, R225, R33, 0x2 ;  /* 0x00000021e11c7211 */ /* 0x000fc600078810ff */
[----:B------:R4:W-:Y:S01]  /*8820*/  @P3 STG.E desc[UR18][R26.64], R62 ;  /* 0x0000003e1a003986 */ /* 0x0009e2000c101912 */
[----:B------:R-:W-:Y:S02]  /*8830*/  LEA.HI.X.SX32 R29, R225, R229, 0x2, P4 ;  /* 0x000000e5e11d7211 */ /* 0x000fe400020f16ff */
[C---:B------:R-:W-:Y:S01]  /*8840*/  ISETP.LT.AND P3, PT, R222.reuse, R139, !P0 ;  /* 0x0000008bde00720c */ /* 0x040fe20004761270 */
[----:B------:R-:W-:Y:S01]  /*8850*/  IMAD R222, R222, UR6, RZ ;  /* 0x00000006dede7c24 */ /* 0x000fe2000f8e02ff */
[CC--:B-1----:R-:W-:Y:S01]  /*8860*/  LEA R2, P6, R224.reuse, R33.reuse, 0x2 ;  /* 0x00000021e0027211 */ /* 0x0c2fe200078c10ff */
[----:B------:R-:W-:Y:S01]  /*8870*/  @P2 STG.E desc[UR18][R28.64], R63 ;  /* 0x0000003f1c002986 */ /* 0x000fe2000c101912 */
[----:B------:R-:W-:Y:S02]  /*8880*/  LEA R30, P4, R223, R33, 0x2 ;  /* 0x00000021df1e7211 */ /* 0x000fe400078810ff */
[----:B------:R-:W-:Y:S01]  /*8890*/  LEA.HI.X.SX32 R3, R224, R229, 0x2, P6 ;  /* 0x000000e5e0037211 */ /* 0x000fe200030f16ff */
[----:B------:R-:W1:Y:S01]  /*88a0*/  LDS.128 R164, [R166] ;  /* 0x00000000a6a47984 */ /* 0x000e620000000c00 */
[C---:B------:R-:W-:Y:S01]  /*88b0*/  ISETP.LT.AND P2, PT, R221.reuse, R139, !P0 ;  /* 0x0000008bdd00720c */ /* 0x040fe20004741270 */
[----:B------:R-:W-:Y:S01]  /*88c0*/  IMAD R221, R221, UR6, RZ ;  /* 0x00000006dddd7c24 */ /* 0x000fe2000f8e02ff */
[----:B------:R-:W-:Y:S01]  /*88d0*/  LEA.HI.X.SX32 R31, R223, R229, 0x2, P4 ;  /* 0x000000e5df1f7211 */ /* 0x000fe200020f16ff */
[----:B--2---:R2:W-:Y:S01]  /*88e0*/  @P1 STG.E desc[UR18][R2.64], R56 ;  /* 0x0000003802001986 */ /* 0x0045e2000c101912 */
[C---:B------:R-:W-:Y:S01]  /*88f0*/  ISETP.LT.AND P1, PT, R220.reuse, R139, !P0 ;  /* 0x0000008bdc00720c */ /* 0x040fe20004721270 */
[----:B------:R-:W-:Y:S01]  /*8900*/  IMAD R220, R220, UR6, RZ ;  /* 0x00000006dcdc7c24 */ /* 0x000fe2000f8e02ff */
[-C--:B---3--:R-:W-:Y:S01]  /*8910*/  LEA R24, P4, R222, R33.reuse, 0x2 ;  /* 0x00000021de187211 */ /* 0x088fe200078810ff */
[----:B------:R-:W-:Y:S01]  /*8920*/  @P5 STG.E desc[UR18][R30.64], R57 ;  /* 0x000000391e005986 */ /* 0x000fe2000c101912 */
[----:B----4-:R-:W-:-:S02]  /*8930*/  LEA R26, P5, R221, R33, 0x2 ;  /* 0x00000021dd1a7211 */ /* 0x010fc400078a10ff */
[----:B------:R-:W-:Y:S02]  /*8940*/  LEA.HI.X.SX32 R25, R222, R229, 0x2, P4 ;  /* 0x000000e5de197211 */ /* 0x000fe400020f16ff */
[C---:B------:R-:W-:Y:S01]  /*8950*/  ISETP.LT.AND P4, PT, R219.reuse, R139, !P0 ;  /* 0x0000008bdb00720c */ /* 0x040fe20004781270 */
[----:B------:R-:W-:Y:S01]  /*8960*/  IMAD R219, R219, UR6, RZ ;  /* 0x00000006dbdb7c24 */ /* 0x000fe2000f8e02ff */
[----:B------:R-:W-:Y:S01]  /*8970*/  LEA.HI.X.SX32 R27, R221, R229, 0x2, P5 ;  /* 0x000000e5dd1b7211 */ /* 0x000fe200028f16ff */
[----:B------:R3:W-:Y:S01]  /*8980*/  @P3 STG.E desc[UR18][R24.64], R58 ;  /* 0x0000003a18003986 */ /* 0x0007e2000c101912 */
[----:B--2---:R-:W-:Y:S02]  /*8990*/  LEA R2, P6, R220, R33, 0x2 ;  /* 0x00000021dc027211 */ /* 0x004fe400078c10ff */
[C---:B------:R-:W-:Y:S01]  /*89a0*/  ISETP.LT.AND P3, PT, R218.reuse, R139, !P0 ;  /* 0x0000008bda00720c */ /* 0x040fe20004761270 */
[----:B------:R-:W-:Y:S01]  /*89b0*/  IMAD R218, R218, UR6, RZ ;  /* 0x00000006dada7c24 */ /* 0x000fe2000f8e02ff */
[----:B------:R-:W-:Y:S01]  /*89c0*/  LEA.HI.X.SX32 R3, R220, R229, 0x2, P6 ;  /* 0x000000e5dc037211 */ /* 0x000fe200030f16ff */
[----:B------:R2:W-:Y:S01]  /*89d0*/  @P2 STG.E desc[UR18][R26.64], R59 ;  /* 0x0000003b1a002986 */ /* 0x0005e2000c101912 */
[----:B------:R-:W-:-:S02]  /*89e0*/  LEA R28, P5, R219, R33, 0x2 ;  /* 0x00000021db1c7211 */ /* 0x000fc400078a10ff */
[----:B------:R-:W-:Y:S01]  /*89f0*/  ISETP.LT.AND P2, PT, R217, R139, !P0 ;  /* 0x0000008bd900720c */ /* 0x000fe20004741270 */
[----:B------:R4:W-:Y:S01]  /*8a00*/  @P1 STG.E desc[UR18][R2.64], R20 ;  /* 0x0000001402001986 */ /* 0x0009e2000c101912 */
[----:B------:R-:W-:Y:S01]  /*8a10*/  LEA.HI.X.SX32 R29, R219, R229, 0x2, P5 ;  /* 0x000000e5db1d7211 */ /* 0x000fe200028f16ff */
[----:B------:R-:W-:Y:S01]  /*8a20*/  IMAD R217, R217, UR6, RZ ;  /* 0x00000006d9d97c24 */ /* 0x000fe2000f8e02ff */
[C---:B------:R-:W-:Y:S01]  /*8a30*/  ISETP.LT.AND P1, PT, R215.reuse, R139, !P0 ;  /* 0x0000008bd700720c */ /* 0x040fe20004721270 */
[----:B------:R-:W-:Y:S01]  /*8a40*/  IMAD R215, R215, UR6, RZ ;  /* 0x00000006d7d77c24 */ /* 0x000fe2000f8e02ff */
[CC--:B---3--:R-:W-:Y:S01]  /*8a50*/  LEA R24, P6, R218.reuse, R33.reuse, 0x2 ;  /* 0x00000021da187211 */ /* 0x0c8fe200078c10ff */
[----:B------:R-:W-:Y:S01]  /*8a60*/  @P4 STG.E desc[UR18][R28.64], R21 ;  /* 0x000000151c004986 */ /* 0x000fe2000c101912 */
[----:B--2---:R-:W-:Y:S02]  /*8a70*/  LEA R26, P4, R217, R33, 0x2 ;  /* 0x00000021d91a7211 */ /* 0x004fe400078810ff */
[----:B------:R-:W-:-:S02]  /*8a80*/  LEA.HI.X.SX32 R25, R218, R229, 0x2, P6 ;  /* 0x000000e5da197211 */ /* 0x000fc400030f16ff */
[C---:B------:R-:W-:Y:S01]  /*8a90*/  ISETP.LT.AND P6, PT, R214.reuse, R139, !P0 ;  /* 0x0000008bd600720c */ /* 0x040fe200047c1270 */
[----:B------:R-:W-:Y:S01]  /*8aa0*/  IMAD R214, R214, UR6, RZ ;  /* 0x00000006d6d67c24 */ /* 0x000fe2000f8e02ff */
[----:B----4-:R-:W-:Y:S01]  /*8ab0*/  LEA R2, P5, R215, R33, 0x2 ;  /* 0x00000021d7027211 */ /* 0x010fe200078a10ff */
[----:B------:R2:W-:Y:S01]  /*8ac0*/  @P3 STG.E desc[UR18][R24.64], R22 ;  /* 0x0000001618003986 */ /* 0x0005e2000c101912 */
[-C--:B------:R-:W-:Y:S02]  /*8ad0*/  LEA.HI.X.SX32 R27, R217, R229.reuse, 0x2, P4 ;  /* 0x000000e5d91b7211 */ /* 0x080fe400020f16ff */
[----:B------:R-:W-:Y:S02]  /*8ae0*/  LEA.HI.X.SX32 R3, R215, R229, 0x2, P5 ;  /* 0x000000e5d7037211 */ /* 0x000fe400028f16ff */
[C---:B------:R-:W-:Y:S01]  /*8af0*/  ISETP.LT.AND P3, PT, R213.reuse, R139, !P0 ;  /* 0x0000008bd500720c */ /* 0x040fe20004761270 */
[----:B------:R-:W-:Y:S01]  /*8b00*/  IMAD R213, R213, UR6, RZ ;  /* 0x00000006d5d57c24 */ /* 0x000fe2000f8e02ff */
[----:B------:R-:W-:Y:S01]  /*8b10*/  LEA R30, P4, R214, R33, 0x2 ;  /* 0x00000021d61e7211 */ /* 0x000fe200078810ff */
[----:B------:R3:W-:Y:S01]  /*8b20*/  @P2 STG.E desc[UR18][R26.64], R23 ;  /* 0x000000171a002986 */ /* 0x0007e2000c101912 */
[C---:B------:R-:W-:Y:S01]  /*8b30*/  ISETP.LT.AND P2, PT, R202.reuse, R139, !P0 ;  /* 0x0000008bca00720c */ /* 0x040fe20004741270 */
[----:B------:R-:W-:Y:S01]  /*8b40*/  IMAD R202, R202, UR6, RZ ;  /* 0x00000006caca7c24 */ /* 0x000fe2000f8e02ff */
[----:B------:R-:W-:Y:S01]  /*8b50*/  LEA.HI.X.SX32 R31, R214, R229, 0x2, P4 ;  /* 0x000000e5d61f7211 */ /* 0x000fe200020f16ff */
[----:B------:R4:W-:Y:S01]  /*8b60*/  @P1 STG.E desc[UR18][R2.64], R16 ;  /* 0x0000001002001986 */ /* 0x0009e2000c101912 */
[C---:B------:R-:W-:Y:S01]  /*8b70*/  ISETP.LT.AND P1, PT, R201.reuse, R139, !P0 ;  /* 0x0000008bc900720c */ /* 0x040fe20004721270 */
[----:B------:R-:W-:Y:S01]  /*8b80*/  IMAD R201, R201, UR6, RZ ;  /* 0x00000006c9c97c24 */ /* 0x000fe2000f8e02ff */
[-C--:B------:R-:W-:Y:S01]  /*8b90*/  LEA R20, P4, R213, R33.reuse, 0x2 ;  /* 0x00000021d5147211 */ /* 0x080fe200078810ff */
[----:B------:R-:W-:Y:S01]  /*8ba0*/  @P6 STG.E desc[UR18][R30.64], R17 ;  /* 0x000000111e006986 */ /* 0x000fe2000c101912 */
[----:B--2---:R-:W-:-:S02]  /*8bb0*/  LEA R22, P6, R202, R33, 0x2 ;  /* 0x00000021ca167211 */ /* 0x004fc400078c10ff */
[----:B------:R-:W-:Y:S02]  /*8bc0*/  LEA.HI.X.SX32 R21, R213, R229, 0x2, P4 ;  /* 0x000000e5d5157211 */ /* 0x000fe400020f16ff */
[C---:B------:R-:W-:Y:S01]  /*8bd0*/  ISETP.LT.AND P4, PT, R200.reuse, R139, !P0 ;  /* 0x0000008bc800720c */ /* 0x040fe20004781270 */
[----:B------:R-:W-:Y:S01]  /*8be0*/  IMAD R200, R200, UR6, RZ ;  /* 0x00000006c8c87c24 */ /* 0x000fe2000f8e02ff */
[----:B---3--:R-:W-:Y:S01]  /*8bf0*/  LEA.HI.X.SX32 R23, R202, R229, 0x2, P6 ;  /* 0x000000e5ca177211 */ /* 0x008fe200030f16ff */
[----:B------:R2:W-:Y:S01]  /*8c00*/  @P3 STG.E desc[UR18][R20.64], R18 ;  /* 0x0000001214003986 */ /* 0x0005e2000c101912 */
[----:B----4-:R-:W-:Y:S02]  /*8c10*/  LEA R2, P5, R201, R33, 0x2 ;  /* 0x00000021c9027211 */ /* 0x010fe400078a10ff */
[C---:B------:R-:W-:Y:S01]  /*8c20*/  ISETP.LT.AND P3, PT, R199.reuse, R139, !P0 ;  /* 0x0000008bc700720c */ /* 0x040fe20004761270 */
[----:B------:R-:W-:Y:S01]  /*8c30*/  IMAD R199, R199, UR6, RZ ;  /* 0x00000006c7c77c24 */ /* 0x000fe2000f8e02ff */
[----:B------:R-:W-:Y:S01]  /*8c40*/  LEA.HI.X.SX32 R3, R201, R229, 0x2, P5 ;  /* 0x000000e5c9037211 */ /* 0x000fe200028f16ff */
[----:B------:R-:W-:Y:S01]  /*8c50*/  @P2 STG.E desc[UR18][R22.64], R19 ;  /* 0x0000001316002986 */ /* 0x000fe2000c101912 */
[----:B------:R-:W-:-:S02]  /*8c60*/  LEA R24, P5, R200, R33, 0x2 ;  /* 0x00000021c8187211 */ /* 0x000fc400078a10ff */
[----:B------:R-:W-:Y:S01]  /*8c70*/  ISETP.LT.AND P2, PT, R198, R139, !P0 ;  /* 0x0000008bc600720c */ /* 0x000fe20004741270 */
[----:B-----5:R3:W-:Y:S01]  /*8c80*/  @P1 STG.E desc[UR18][R2.64], R4 ;  /* 0x0000000402001986 */ /* 0x0207e2000c101912 */
[----:B------:R-:W-:Y:S01]  /*8c90*/  LEA.HI.X.SX32 R25, R200, R229, 0x2, P5 ;  /* 0x000000e5c8197211 */ /* 0x000fe200028f16ff */
[----:B------:R-:W-:Y:S01]  /*8ca0*/  IMAD R198, R198, UR6, RZ ;  /* 0x00000006c6c67c24 */ /* 0x000fe2000f8e02ff */
[C---:B------:R-:W-:Y:S01]  /*8cb0*/  ISETP.LT.AND P1, PT, R197.reuse, R139, !P0 ;  /* 0x0000008bc500720c */ /* 0x040fe20004721270 */
[----:B------:R-:W-:Y:S01]  /*8cc0*/  IMAD R197, R197, UR6, RZ ;  /* 0x00000006c5c57c24 */ /* 0x000fe2000f8e02ff */
[CC--:B------:R-:W-:Y:S01]  /*8cd0*/  LEA R16, P5, R199.reuse, R33.reuse, 0x2 ;  /* 0x00000021c7107211 */ /* 0x0c0fe200078a10ff */
[----:B------:R-:W-:Y:S01]  /*8ce0*/  @P4 STG.E desc[UR18][R24.64], R5 ;  /* 0x0000000518004986 */ /* 0x000fe2000c101912 */
[----:B--2---:R-:W-:Y:S02]  /*8cf0*/  LEA R18, P6, R198, R33, 0x2 ;  /* 0x00000021c6127211 */ /* 0x004fe400078c10ff */
[----:B------:R-:W-:-:S02]  /*8d00*/  LEA.HI.X.SX32 R17, R199, R229, 0x2, P5 ;  /* 0x000000e5c7117211 */ /* 0x000fc400028f16ff */
[C---:B------:R-:W-:Y:S01]  /*8d10*/  ISETP.LT.AND P5, PT, R196.reuse, R139, !P0 ;  /* 0x0000008bc400720c */ /* 0x040fe200047a1270 */
[----:B------:R-:W-:Y:S01]  /*8d20*/  IMAD R196, R196, UR6, RZ ;  /* 0x00000006c4c47c24 */ /* 0x000fe2000f8e02ff */
[C---:B---3--:R-:W-:Y:S01]  /*8d30*/  LEA R2, P4, R197.reuse, R33, 0x2 ;  /* 0x00000021c5027211 */ /* 0x048fe200078810ff */
[----:B------:R-:W-:Y:S01]  /*8d40*/  @P3 STG.E desc[UR18][R16.64], R6 ;  /* 0x0000000610003986 */ /* 0x000fe2000c101912 */
[-C--:B------:R-:W-:Y:S02]  /*8d50*/  LEA.HI.X.SX32 R19, R198, R229.reuse, 0x2, P6 ;  /* 0x000000e5c6137211 */ /* 0x080fe400030f16ff */
[----:B------:R-:W-:Y:S02]  /*8d60*/  LEA.HI.X.SX32 R3, R197, R229, 0x2, P4 ;  /* 0x000000e5c5037211 */ /* 0x000fe400020f16ff */
[C---:B------:R-:W-:Y:S01]  /*8d70*/  LEA R20, P4, R196.reuse, R33, 0x2 ;  /* 0x00000021c4147211 */ /* 0x040fe200078810ff */
[----:B------:R2:W-:Y:S01]  /*8d80*/  @P2 STG.E desc[UR18][R18.64], R7 ;  /* 0x0000000712002986 */ /* 0x0005e2000c101912 */
[CC--:B------:R-:W-:Y:S01]  /*8d90*/  ISETP.LT.AND P3, PT, R195.reuse, R139.reuse, !P0 ;  /* 0x0000008bc300720c */ /* 0x0c0fe20004761270 */
[----:B------:R-:W-:Y:S01]  /*8da0*/  IMAD R195, R195, UR6, RZ ;  /* 0x00000006c3c37c24 */ /* 0x000fe2000f8e02ff */
[C---:B------:R-:W-:Y:S01]  /*8db0*/  ISETP.LT.AND P2, PT, R163.reuse, R139, !P0 ;  /* 0x0000008ba300720c */ /* 0x040fe20004741270 */
[----:B------:R-:W-:Y:S01]  /*8dc0*/  IMAD R163, R163, UR6, RZ ;  /* 0x00000006a3a37c24 */ /* 0x000fe2000f8e02ff */
[----:B------:R-:W-:Y:S01]  /*8dd0*/  LEA.HI.X.SX32 R21, R196, R229, 0x2, P4 ;  /* 0x000000e5c4157211 */ /* 0x000fe200020f16ff */
[----:B------:R3:W-:Y:S01]  /*8de0*/  @P1 STG.E desc[UR18][R2.64], R8 ;  /* 0x0000000802001986 */ /* 0x0007e2000c101912 */
[C---:B------:R-:W-:Y:S01]  /*8df0*/  ISETP.LT.AND P1, PT, R162.reuse, R139, !P0 ;  /* 0x0000008ba200720c */ /* 0x040fe20004721270 */
[----:B------:R-:W-:Y:S01]  /*8e00*/  IMAD R162, R162, UR6, RZ ;  /* 0x00000006a2a27c24 */ /* 0x000fe2000f8e02ff */
[----:B------:R-:W-:Y:S01]  /*8e10*/  LEA R4, P4, R195, R33, 0x2 ;  /* 0x00000021c3047211 */ /* 0x000fe200078810ff */
[----:B------:R-:W-:Y:S01]  /*8e20*/  @P5 STG.E desc[UR18][R20.64], R9 ;  /* 0x0000000914005986 */ /* 0x000fe2000c101912 */
[----:B--2---:R-:W-:-:S02]  /*8e30*/  IMAD R18, R156, UR6, RZ ;  /* 0x000000069c127c24 */ /* 0x004fc4000f8e02ff */
[----:B------:R-:W-:Y:S01]  /*8e40*/  LEA.HI.X.SX32 R5, R195, R229, 0x2, P4 ;  /* 0x000000e5c3057211 */ /* 0x000fe200020f16ff */
[----:B------:R-:W-:Y:S01]  /*8e50*/  IMAD R19, R155, UR6, RZ ;  /* 0x000000069b137c24 */ /* 0x000fe2000f8e02ff */
[----:B------:R-:W-:Y:S02]  /*8e60*/  ISETP.LT.AND P4, PT, R161, R139, !P0 ;  /* 0x0000008ba100720c */ /* 0x000fe40004781270 */
[CC--:B------:R-:W-:Y:S01]  /*8e70*/  LEA R6, P6, R162.reuse, R33.reuse, 0x2 ;  /* 0x00000021a2067211 */ /* 0x0c0fe200078c10ff */
[----:B------:R-:W-:Y:S01]  /*8e80*/  @P3 STG.E desc[UR18][R4.64], R10 ;  /* 0x0000000a04003986 */ /* 0x000fe2000c101912 */
[C---:B---3--:R-:W-:Y:S02]  /*8e90*/  LEA R2, P5, R163.reuse, R33, 0x2 ;  /* 0x00000021a3027211 */ /* 0x048fe400078a10ff */
[-C--:B------:R-:W-:Y:S02]  /*8ea0*/  LEA.HI.X.SX32 R7, R162, R229.reuse, 0x2, P6 ;  /* 0x000000e5a2077211 */ /* 0x080fe400030f16ff */
[----:B------:R-:W-:-:S02]  /*8eb0*/  LEA.HI.X.SX32 R3, R163, R229, 0x2, P5 ;  /* 0x000000e5a3037211 */ /* 0x000fc400028f16ff */
[----:B------:R-:W-:Y:S02]  /*8ec0*/  LEA R16, P5, R0, R33, 0x2 ;  /* 0x0000002100107211 */ /* 0x000fe400078a10ff */
[----:B------:R-:W-:Y:S01]  /*8ed0*/  ISETP.LT.AND P3, PT, R158, R139, !P0 ;  /* 0x0000008b9e00720c */ /* 0x000fe20004761270 */
[----:B------:R2:W-:Y:S01]  /*8ee0*/  @P2 STG.E desc[UR18][R2.64], R11 ;  /* 0x0000000b02002986 */ /* 0x0005e2000c101912 */
[----:B------:R-:W-:Y:S01]  /*8ef0*/  LEA.HI.X.SX32 R17, R0, R229, 0x2, P5 ;  /* 0x000000e500117211 */ /* 0x000fe200028f16ff */
[----:B------:R-:W-:Y:S01]  /*8f00*/  IMAD R158, R158, UR6, RZ ;  /* 0x000000069e9e7c24 */ /* 0x000fe2000f8e02ff */
[C---:B------:R-:W-:Y:S01]  /*8f10*/  ISETP.LT.AND P5, PT, R160.reuse, R139, !P0 ;  /* 0x0000008ba000720c */ /* 0x040fe200047a1270 */
[----:B------:R-:W-:Y:S01]  /*8f20*/  IMAD R160, R160, UR6, RZ ;  /* 0x00000006a0a07c24 */ /* 0x000fe2000f8e02ff */
[----:B------:R3:W-:Y:S01]  /*8f30*/  @P1 STG.E desc[UR18][R6.64], R12 ;  /* 0x0000000c06001986 */ /* 0x0007e2000c101912 */
[----:B------:R-:W-:-:S03]  /*8f40*/  IMAD R0, R157, UR6, RZ ;  /* 0x000000069d007c24 */ /* 0x000fc6000f8e02ff */
[----:B------:R4:W-:Y:S01]  /*8f50*/  @P4 STG.E desc[UR18][R16.64], R13 ;  /* 0x0000000d10004986 */ /* 0x0009e2000c101912 */
[C---:B------:R-:W-:Y:S01]  /*8f60*/  ISETP.LT.AND P4, PT, R159.reuse, R139, !P0 ;  /* 0x0000008b9f00720c */ /* 0x040fe20004781270 */
[----:B------:R-:W-:Y:S01]  /*8f70*/  IMAD R159, R159, UR6, RZ ;  /* 0x000000069f9f7c24 */ /* 0x000fe2000f8e02ff */
[----:B--2---:R-:W-:-:S04]  /*8f80*/  LEA R2, P1, R160, R33, 0x2 ;  /* 0x00000021a0027211 */ /* 0x004fc800078210ff */
[----:B------:R-:W-:Y:S02]  /*8f90*/  LEA.HI.X.SX32 R3, R160, R229, 0x2, P1 ;  /* 0x000000e5a0037211 */ /* 0x000fe400008f16ff */
[-C--:B---3--:R-:W-:Y:S02]  /*8fa0*/  LEA R6, P2, R158, R33.reuse, 0x2 ;  /* 0x000000219e067211 */ /* 0x088fe400078410ff */
[----:B------:R-:W-:Y:S01]  /*8fb0*/  LEA R8, P1, R0, R33, 0x2 ;  /* 0x0000002100087211 */ /* 0x000fe200078210ff */
[----:B------:R2:W-:Y:S01]  /*8fc0*/  @P5 STG.E desc[UR18][R2.64], R14 ;  /* 0x0000000e02005986 */ /* 0x0005e2000c101912 */
[----:B------:R-:W-:Y:S02]  /*8fd0*/  LEA.HI.X.SX32 R7, R158, R229, 0x2, P2 ;  /* 0x000000e59e077211 */ /* 0x000fe400010f16ff */
[----:B------:R-:W-:Y:S02]  /*8fe0*/  LEA R4, P6, R159, R33, 0x2 ;  /* 0x000000219f047211 */ /* 0x000fe400078c10ff */
[----:B------:R-:W-:-:S02]  /*8ff0*/  ISETP.LT.AND P2, PT, R157, R139, !P0 ;  /* 0x0000008b9d00720c */ /* 0x000fc40004741270 */
[----:B------:R-:W-:Y:S02]  /*9000*/  LEA.HI.X.SX32 R9, R0, R229, 0x2, P1 ;  /* 0x000000e500097211 */ /* 0x000fe400008f16ff */
[-C--:B------:R-:W-:Y:S02]  /*9010*/  ISETP.LT.AND P1, PT, R156, R139.reuse, !P0 ;  /* 0x0000008b9c00720c */ /* 0x080fe40004721270 */
[----:B------:R-:W-:Y:S02]  /*9020*/  ISETP.LT.AND P0, PT, R155, R139, !P0 ;  /* 0x0000008b9b00720c */ /* 0x000fe40004701270 */
[----:B------:R-:W-:Y:S02]  /*9030*/  LEA.HI.X.SX32 R5, R159, R229, 0x2, P6 ;  /* 0x000000e59f057211 */ /* 0x000fe400030f16ff */
[----:B------:R-:W-:-:S03]  /*9040*/  LEA R10, P6, R18, R33, 0x2 ;  /* 0x00000021120a7211 */ /* 0x000fc600078c10ff */
[----:B------:R2:W-:Y:S01]  /*9050*/  @P4 STG.E desc[UR18][R4.64], R15 ;  /* 0x0000000f04004986 */ /* 0x0005e2000c101912 */
[----:B------:R-:W-:Y:S02]  /*9060*/  LEA.HI.X.SX32 R11, R18, R229, 0x2, P6 ;  /* 0x000000e5120b7211 */ /* 0x000fe400030f16ff */
[C---:B------:R-:W-:Y:S01]  /*9070*/  LEA R12, P6, R19.reuse, R33, 0x2 ;  /* 0x00000021130c7211 */ /* 0x040fe200078c10ff */
[----:B-1----:R2:W-:Y:S03]  /*9080*/  @P3 STG.E desc[UR18][R6.64], R164 ;  /* 0x000000a406003986 */ /* 0x0025e6000c101912 */
[----:B----4-:R-:W-:Y:S01]  /*9090*/  LEA.HI.X.SX32 R13, R19, R229, 0x2, P6 ;  /* 0x000000e5130d7211 */ /* 0x010fe200030f16ff */
[----:B------:R2:W-:Y:S04]  /*90a0*/  @P2 STG.E desc[UR18][R8.64], R165 ;  /* 0x000000a508002986 */ /* 0x0005e8000c101912 */
[----:B------:R2:W-:Y:S01]  /*90b0*/  @P1 STG.E desc[UR18][R10.64], R166 ;  /* 0x000000a60a001986 */ /* 0x0005e2000c101912 */
[----:B------:R-:W-:Y:S05]  /*90c0*/  @!P0 EXIT ;  /* 0x000000000000894d */ /* 0x000fea0003800000 */
[----:B------:R-:W-:Y:S01]  /*90d0*/  STG.E desc[UR18][R12.64], R167 ;  /* 0x000000a70c007986 */ /* 0x000fe2000c101912 */
[----:B------:R-:W-:Y:S05]  /*90e0*/  EXIT ;  /* 0x000000000000794d */ /* 0x000fea0003800000 */
.L_x_2:
[----:B------:R-:W-:-:S00]  /*90f0*/  BRA `(.L_x_2) ;  /* 0xfffffffc00fc7947 */ /* 0x000fc0000383ffff */
[----:B------:R-:W-:-:S00]  /*9100*/  NOP ;  /* 0x0000000000007918 */ /* 0x000fc00000000000 */
[----:B------:R-:W-:-:S00]  /*9110*/  NOP ;  /* 0x0000000000007918 */ /* 0x000fc00000000000 */
[----:B------:R-:W-:-:S00]  /*9120*/  NOP ;  /* 0x0000000000007918 */ /* 0x000fc00000000000 */
[----:B------:R-:W-:-:S00]  /*9130*/  NOP ;  /* 0x0000000000007918 */ /* 0x000fc00000000000 */
[----:B------:R-:W-:-:S00]  /*9140*/  NOP ;  /* 0x0000000000007918 */ /* 0x000fc00000000000 */
[----:B------:R-:W-:-:S00]  /*9150*/  NOP ;  /* 0x0000000000007918 */ /* 0x000fc00000000000 */
[----:B------:R-:W-:-:S00]  /*9160*/  NOP ;  /* 0x0000000000007918 */ /* 0x000fc00000000000 */
[----:B------:R-:W-:-:S00]  /*9170*/  NOP ;  /* 0x0000000000007918 */ /* 0x000fc00000000000 */
.L_x_3:


//--------------------- .nv.shared.matmul_kernel  --------------------------
	.section	.nv.shared.matmul_kernel,"aw",@nobits
	.sectionflags	@""
	.align	16
	.zero		1024


//--------------------- .nv.shared.reserved.0     --------------------------
	.section	.nv.shared.reserved.0,"aw",@nobits
	.weak		__nv_reservedSMEM_offset_0_alias
	.size		__nv_reservedSMEM_offset_0_alias, 0, 0
	.other		__nv_reservedSMEM_offset_0_alias,@"STO_CUDA_RESERVED_SHARED STV_DEFAULT"
__nv_reservedSMEM_offset_0_alias:
	.zero		0


//--------------------- .nv.constant0.matmul_kernel --------------------------
	.section	.nv.constant0.matmul_kernel,"a",@progbits
	.sectionflags	@""
	.align	4
.nv.constant0.matmul_kernel:
	.zero		608


//--------------------- SYMBOLS --------------------------

	.type		.nv.reservedSmem.offset0,@object
	.size		.nv.reservedSmem.offset0,0x4
